//
// Generated by NVIDIA NVVM Compiler
//
// Compiler Build ID: CL-36424714
// Cuda compilation tools, release 13.0, V13.0.88
// Based on NVVM 20.0.0
//

.version 9.0
.target sm_100
.address_size 64

	// .globl	_Z9A1_kernelPdS_d
.global .align 1 .b8 _ZN34_INTERNAL_38eb9145_4_k_cu_e715ed1a4cuda3std3__45__cpo5beginE[1];
.global .align 1 .b8 _ZN34_INTERNAL_38eb9145_4_k_cu_e715ed1a4cuda3std3__45__cpo3endE[1];
.global .align 1 .b8 _ZN34_INTERNAL_38eb9145_4_k_cu_e715ed1a4cuda3std3__45__cpo6cbeginE[1];
.global .align 1 .b8 _ZN34_INTERNAL_38eb9145_4_k_cu_e715ed1a4cuda3std3__45__cpo4cendE[1];
.global .align 1 .b8 _ZN34_INTERNAL_38eb9145_4_k_cu_e715ed1a4cuda3std3__45__cpo6rbeginE[1];
.global .align 1 .b8 _ZN34_INTERNAL_38eb9145_4_k_cu_e715ed1a4cuda3std3__45__cpo4rendE[1];
.global .align 1 .b8 _ZN34_INTERNAL_38eb9145_4_k_cu_e715ed1a4cuda3std3__45__cpo7crbeginE[1];
.global .align 1 .b8 _ZN34_INTERNAL_38eb9145_4_k_cu_e715ed1a4cuda3std3__45__cpo5crendE[1];
.global .align 1 .b8 _ZN34_INTERNAL_38eb9145_4_k_cu_e715ed1a4cuda3std3__436_GLOBAL__N__38eb9145_4_k_cu_e715ed1a6ignoreE[1];
.global .align 1 .b8 _ZN34_INTERNAL_38eb9145_4_k_cu_e715ed1a4cuda3std3__419piecewise_constructE[1];
.global .align 1 .b8 _ZN34_INTERNAL_38eb9145_4_k_cu_e715ed1a4cuda3std3__48in_placeE[1];
.global .align 1 .b8 _ZN34_INTERNAL_38eb9145_4_k_cu_e715ed1a4cuda3std3__420unreachable_sentinelE[1];
.global .align 1 .b8 _ZN34_INTERNAL_38eb9145_4_k_cu_e715ed1a4cuda3std3__47nulloptE[1];
.global .align 1 .b8 _ZN34_INTERNAL_38eb9145_4_k_cu_e715ed1a4cuda3std3__48unexpectE[1];
.global .align 1 .b8 _ZN34_INTERNAL_38eb9145_4_k_cu_e715ed1a4cuda3std6ranges3__45__cpo4swapE[1];
.global .align 1 .b8 _ZN34_INTERNAL_38eb9145_4_k_cu_e715ed1a4cuda3std6ranges3__45__cpo9iter_moveE[1];
.global .align 1 .b8 _ZN34_INTERNAL_38eb9145_4_k_cu_e715ed1a4cuda3std6ranges3__45__cpo5beginE[1];
.global .align 1 .b8 _ZN34_INTERNAL_38eb9145_4_k_cu_e715ed1a4cuda3std6ranges3__45__cpo3endE[1];
.global .align 1 .b8 _ZN34_INTERNAL_38eb9145_4_k_cu_e715ed1a4cuda3std6ranges3__45__cpo6cbeginE[1];
.global .align 1 .b8 _ZN34_INTERNAL_38eb9145_4_k_cu_e715ed1a4cuda3std6ranges3__45__cpo4cendE[1];
.global .align 1 .b8 _ZN34_INTERNAL_38eb9145_4_k_cu_e715ed1a4cuda3std6ranges3__45__cpo7advanceE[1];
.global .align 1 .b8 _ZN34_INTERNAL_38eb9145_4_k_cu_e715ed1a4cuda3std6ranges3__45__cpo9iter_swapE[1];
.global .align 1 .b8 _ZN34_INTERNAL_38eb9145_4_k_cu_e715ed1a4cuda3std6ranges3__45__cpo4nextE[1];
.global .align 1 .b8 _ZN34_INTERNAL_38eb9145_4_k_cu_e715ed1a4cuda3std6ranges3__45__cpo4prevE[1];
.global .align 1 .b8 _ZN34_INTERNAL_38eb9145_4_k_cu_e715ed1a4cuda3std6ranges3__45__cpo4dataE[1];
.global .align 1 .b8 _ZN34_INTERNAL_38eb9145_4_k_cu_e715ed1a4cuda3std6ranges3__45__cpo5cdataE[1];
.global .align 1 .b8 _ZN34_INTERNAL_38eb9145_4_k_cu_e715ed1a4cuda3std6ranges3__45__cpo4sizeE[1];
.global .align 1 .b8 _ZN34_INTERNAL_38eb9145_4_k_cu_e715ed1a4cuda3std6ranges3__45__cpo5ssizeE[1];
.global .align 1 .b8 _ZN34_INTERNAL_38eb9145_4_k_cu_e715ed1a4cuda3std6ranges3__45__cpo8distanceE[1];
.global .align 1 .b8 _ZN34_INTERNAL_38eb9145_4_k_cu_e715ed1a6thrust24THRUST_300001_SM_1000_NS8cuda_cub3parE[1];
.global .align 1 .b8 _ZN34_INTERNAL_38eb9145_4_k_cu_e715ed1a6thrust24THRUST_300001_SM_1000_NS8cuda_cub10par_nosyncE[1];
.global .align 1 .b8 _ZN34_INTERNAL_38eb9145_4_k_cu_e715ed1a6thrust24THRUST_300001_SM_1000_NS6system6detail10sequential3seqE[1];
.global .align 1 .b8 _ZN34_INTERNAL_38eb9145_4_k_cu_e715ed1a6thrust24THRUST_300001_SM_1000_NS6system3cpp3parE[1];
.global .align 1 .b8 _ZN34_INTERNAL_38eb9145_4_k_cu_e715ed1a6thrust24THRUST_300001_SM_1000_NS12placeholders2_1E[1];
.global .align 1 .b8 _ZN34_INTERNAL_38eb9145_4_k_cu_e715ed1a6thrust24THRUST_300001_SM_1000_NS12placeholders2_2E[1];
.global .align 1 .b8 _ZN34_INTERNAL_38eb9145_4_k_cu_e715ed1a6thrust24THRUST_300001_SM_1000_NS12placeholders2_3E[1];
.global .align 1 .b8 _ZN34_INTERNAL_38eb9145_4_k_cu_e715ed1a6thrust24THRUST_300001_SM_1000_NS12placeholders2_4E[1];
.global .align 1 .b8 _ZN34_INTERNAL_38eb9145_4_k_cu_e715ed1a6thrust24THRUST_300001_SM_1000_NS12placeholders2_5E[1];
.global .align 1 .b8 _ZN34_INTERNAL_38eb9145_4_k_cu_e715ed1a6thrust24THRUST_300001_SM_1000_NS12placeholders2_6E[1];
.global .align 1 .b8 _ZN34_INTERNAL_38eb9145_4_k_cu_e715ed1a6thrust24THRUST_300001_SM_1000_NS12placeholders2_7E[1];
.global .align 1 .b8 _ZN34_INTERNAL_38eb9145_4_k_cu_e715ed1a6thrust24THRUST_300001_SM_1000_NS12placeholders2_8E[1];
.global .align 1 .b8 _ZN34_INTERNAL_38eb9145_4_k_cu_e715ed1a6thrust24THRUST_300001_SM_1000_NS12placeholders2_9E[1];
.global .align 1 .b8 _ZN34_INTERNAL_38eb9145_4_k_cu_e715ed1a6thrust24THRUST_300001_SM_1000_NS12placeholders3_10E[1];
.global .align 1 .b8 _ZN34_INTERNAL_38eb9145_4_k_cu_e715ed1a6thrust24THRUST_300001_SM_1000_NS3seqE[1];
.global .align 1 .b8 _ZN34_INTERNAL_38eb9145_4_k_cu_e715ed1a6thrust24THRUST_300001_SM_1000_NS6deviceE[1];

.visible .entry _Z9A1_kernelPdS_d(
	.param .u64 .ptr .align 1 _Z9A1_kernelPdS_d_param_0,
	.param .u64 .ptr .align 1 _Z9A1_kernelPdS_d_param_1,
	.param .f64 _Z9A1_kernelPdS_d_param_2
)
{
	.reg .b32 	%r<5>;
	.reg .b64 	%rd<8>;
	.reg .b64 	%fd<5>;

	ld.param.u64 	%rd1, [_Z9A1_kernelPdS_d_param_0];
	ld.param.u64 	%rd2, [_Z9A1_kernelPdS_d_param_1];
	ld.param.f64 	%fd1, [_Z9A1_kernelPdS_d_param_2];
	cvta.to.global.u64 	%rd3, %rd1;
	cvta.to.global.u64 	%rd4, %rd2;
	mov.u32 	%r1, %ctaid.x;
	mov.u32 	%r2, %ntid.x;
	mov.u32 	%r3, %tid.x;
	mad.lo.s32 	%r4, %r1, %r2, %r3;
	mul.wide.u32 	%rd5, %r4, 8;
	add.s64 	%rd6, %rd4, %rd5;
	ld.global.f64 	%fd2, [%rd6];
	add.s64 	%rd7, %rd3, %rd5;
	ld.global.f64 	%fd3, [%rd7];
	fma.rn.f64 	%fd4, %fd1, %fd2, %fd3;
	st.global.f64 	[%rd7], %fd4;
	ret;

}
	// .globl	_Z9A2_kernelPdS_S_dS_S_i
.visible .entry _Z9A2_kernelPdS_S_dS_S_i(
	.param .u64 .ptr .align 1 _Z9A2_kernelPdS_S_dS_S_i_param_0,
	.param .u64 .ptr .align 1 _Z9A2_kernelPdS_S_dS_S_i_param_1,
	.param .u64 .ptr .align 1 _Z9A2_kernelPdS_S_dS_S_i_param_2,
	.param .f64 _Z9A2_kernelPdS_S_dS_S_i_param_3,
	.param .u64 .ptr .align 1 _Z9A2_kernelPdS_S_dS_S_i_param_4,
	.param .u64 .ptr .align 1 _Z9A2_kernelPdS_S_dS_S_i_param_5,
	.param .u32 _Z9A2_kernelPdS_S_dS_S_i_param_6
)
{
	.reg .pred 	%p<5>;
	.reg .b32 	%r<12>;
	.reg .b64 	%rd<38>;
	.reg .b64 	%fd<79>;

	ld.param.u64 	%rd7, [_Z9A2_kernelPdS_S_dS_S_i_param_0];
	ld.param.u64 	%rd10, [_Z9A2_kernelPdS_S_dS_S_i_param_1];
	ld.param.u64 	%rd11, [_Z9A2_kernelPdS_S_dS_S_i_param_4];
	ld.param.u64 	%rd9, [_Z9A2_kernelPdS_S_dS_S_i_param_5];
	ld.param.u32 	%r1, [_Z9A2_kernelPdS_S_dS_S_i_param_6];
	cvta.to.global.u64 	%rd1, %rd11;
	cvta.to.global.u64 	%rd2, %rd10;
	mov.u32 	%r2, %ctaid.x;
	mov.u32 	%r3, %ntid.x;
	mov.u32 	%r4, %tid.x;
	mad.lo.s32 	%r5, %r2, %r3, %r4;
	add.s32 	%r6, %r5, 1;
	cvt.u64.u32 	%rd3, %r6;
	cvt.s64.s32 	%rd4, %r1;
	setp.ge.u64 	%p1, %rd3, %rd4;
	@%p1 bra 	$L__BB1_5;
	cvta.to.global.u64 	%rd5, %rd7;
	cvta.to.global.u64 	%rd12, %rd9;
	mul.lo.s64 	%rd6, %rd3, 24;
	shl.b64 	%rd13, %rd3, 3;
	add.s64 	%rd14, %rd12, %rd13;
	ld.global.f64 	%fd4, [%rd14];
	setp.neu.f64 	%p2, %fd4, 0d0000000000000000;
	@%p2 bra 	$L__BB1_3;
	add.s64 	%rd24, %rd2, %rd6;
	ld.global.f64 	%fd68, [%rd24];
	add.f64 	%fd69, %fd68, 0d0000000000000000;
	st.global.f64 	[%rd24], %fd69;
	ld.global.f64 	%fd70, [%rd24+8];
	add.f64 	%fd71, %fd70, 0d0000000000000000;
	st.global.f64 	[%rd24+8], %fd71;
	ld.global.f64 	%fd72, [%rd24+16];
	add.f64 	%fd73, %fd72, 0d0000000000000000;
	st.global.f64 	[%rd24+16], %fd73;
	add.s64 	%rd26, %rd1, %rd13;
	mov.b64 	%rd27, 0;
	st.global.u64 	[%rd26], %rd27;
	shl.b64 	%rd28, %rd4, 3;
	add.s64 	%rd29, %rd26, %rd28;
	st.global.u64 	[%rd29], %rd27;
	mov.f64 	%fd78, 0d0000000000000000;
	bra.uni 	$L__BB1_4;
$L__BB1_3:
	ld.param.f64 	%fd77, [_Z9A2_kernelPdS_S_dS_S_i_param_3];
	ld.param.u64 	%rd37, [_Z9A2_kernelPdS_S_dS_S_i_param_2];
	ld.global.f64 	%fd5, [%rd5];
	mul.lo.s64 	%rd15, %rd3, 24;
	add.s64 	%rd16, %rd5, %rd15;
	ld.global.f64 	%fd6, [%rd16];
	sub.f64 	%fd7, %fd5, %fd6;
	ld.global.f64 	%fd8, [%rd5+8];
	ld.global.f64 	%fd9, [%rd16+8];
	sub.f64 	%fd10, %fd8, %fd9;
	ld.global.f64 	%fd11, [%rd5+16];
	ld.global.f64 	%fd12, [%rd16+16];
	sub.f64 	%fd13, %fd11, %fd12;
	abs.f64 	%fd14, %fd7;
	abs.f64 	%fd15, %fd10;
	abs.f64 	%fd16, %fd13;
	add.f64 	%fd17, %fd14, %fd15;
	add.f64 	%fd18, %fd17, %fd16;
	max.f64 	%fd19, %fd14, %fd15;
	max.f64 	%fd20, %fd19, %fd16;
	{
	.reg .b32 %temp; 
	mov.b64 	{%temp, %r7}, %fd20;
	}
	and.b32  	%r8, %r7, -4194304;
	xor.b32  	%r9, %r8, 2144337920;
	mov.b32 	%r10, 0;
	mov.b64 	%fd21, {%r10, %r9};
	min.f64 	%fd22, %fd19, %fd16;
	mul.f64 	%fd23, %fd22, %fd21;
	min.f64 	%fd24, %fd14, %fd15;
	mul.f64 	%fd25, %fd24, %fd21;
	mul.f64 	%fd26, %fd20, %fd21;
	mul.f64 	%fd27, %fd23, %fd23;
	fma.rn.f64 	%fd28, %fd25, %fd25, %fd27;
	fma.rn.f64 	%fd29, %fd26, %fd26, %fd28;
	rsqrt.approx.ftz.f64 	%fd30, %fd29;
	mul.rn.f64 	%fd31, %fd30, %fd30;
	neg.f64 	%fd32, %fd31;
	fma.rn.f64 	%fd33, %fd29, %fd32, 0d3FF0000000000000;
	setp.eq.f64 	%p3, %fd20, 0d7FF0000000000000;
	add.f64 	%fd34, %fd18, 0d7FF0000000000000;
	setp.gt.f64 	%p4, %fd18, 0d0000000000000000;
	mul.rn.f64 	%fd35, %fd33, %fd30;
	fma.rn.f64 	%fd36, %fd33, 0d3FD8000000000000, 0d3FE0000000000000;
	fma.rn.f64 	%fd37, %fd36, %fd35, %fd30;
	mul.f64 	%fd38, %fd21, %fd37;
	selp.f64 	%fd39, %fd38, %fd34, %p4;
	selp.f64 	%fd40, 0d0000000000000000, %fd39, %p3;
	mul.f64 	%fd41, %fd77, %fd40;
	mul.f64 	%fd42, %fd40, %fd41;
	mul.f64 	%fd43, %fd40, %fd42;
	cvta.to.global.u64 	%rd17, %rd37;
	ld.global.f64 	%fd44, [%rd17];
	mul.f64 	%fd45, %fd43, %fd44;
	add.s64 	%rd18, %rd2, %rd15;
	ld.global.f64 	%fd46, [%rd18];
	fma.rn.f64 	%fd47, %fd7, %fd45, %fd46;
	st.global.f64 	[%rd18], %fd47;
	ld.global.f64 	%fd48, [%rd17];
	mul.f64 	%fd49, %fd43, %fd48;
	ld.global.f64 	%fd50, [%rd18+8];
	fma.rn.f64 	%fd51, %fd10, %fd49, %fd50;
	st.global.f64 	[%rd18+8], %fd51;
	ld.global.f64 	%fd52, [%rd17];
	mul.f64 	%fd53, %fd43, %fd52;
	ld.global.f64 	%fd54, [%rd18+16];
	fma.rn.f64 	%fd55, %fd13, %fd53, %fd54;
	st.global.f64 	[%rd18+16], %fd55;
	shl.b64 	%rd19, %rd3, 3;
	add.s64 	%rd20, %rd17, %rd19;
	ld.global.f64 	%fd56, [%rd20];
	neg.f64 	%fd57, %fd56;
	mul.f64 	%fd58, %fd43, %fd57;
	mul.f64 	%fd59, %fd7, %fd58;
	add.s64 	%rd21, %rd1, %rd19;
	st.global.f64 	[%rd21], %fd59;
	ld.global.f64 	%fd60, [%rd20];
	neg.f64 	%fd61, %fd60;
	mul.f64 	%fd62, %fd43, %fd61;
	mul.f64 	%fd63, %fd10, %fd62;
	shl.b64 	%rd22, %rd4, 3;
	add.s64 	%rd23, %rd21, %rd22;
	st.global.f64 	[%rd23], %fd63;
	ld.global.f64 	%fd64, [%rd20];
	neg.f64 	%fd65, %fd64;
	mul.f64 	%fd66, %fd43, %fd65;
	mul.f64 	%fd78, %fd13, %fd66;
$L__BB1_4:
	shl.b32 	%r11, %r1, 1;
	cvt.s64.s32 	%rd30, %r11;
	add.s64 	%rd31, %rd30, %rd3;
	shl.b64 	%rd32, %rd31, 3;
	add.s64 	%rd33, %rd1, %rd32;
	st.global.f64 	[%rd33], %fd78;
	ld.global.f64 	%fd74, [%rd2];
	st.global.f64 	[%rd1], %fd74;
	ld.global.f64 	%fd75, [%rd2+8];
	shl.b64 	%rd34, %rd4, 3;
	add.s64 	%rd35, %rd1, %rd34;
	st.global.f64 	[%rd35], %fd75;
	ld.global.f64 	%fd76, [%rd2+16];
	add.s64 	%rd36, %rd35, %rd34;
	st.global.f64 	[%rd36], %fd76;
$L__BB1_5:
	ret;

}
	// .globl	_Z8B_kernelPdS_S_S_diS_d
.visible .entry _Z8B_kernelPdS_S_S_diS_d(
	.param .u64 .ptr .align 1 _Z8B_kernelPdS_S_S_diS_d_param_0,
	.param .u64 .ptr .align 1 _Z8B_kernelPdS_S_S_diS_d_param_1,
	.param .u64 .ptr .align 1 _Z8B_kernelPdS_S_S_diS_d_param_2,
	.param .u64 .ptr .align 1 _Z8B_kernelPdS_S_S_diS_d_param_3,
	.param .f64 _Z8B_kernelPdS_S_S_diS_d_param_4,
	.param .u32 _Z8B_kernelPdS_S_S_diS_d_param_5,
	.param .u64 .ptr .align 1 _Z8B_kernelPdS_S_S_diS_d_param_6,
	.param .f64 _Z8B_kernelPdS_S_S_diS_d_param_7
)
{
	.reg .pred 	%p<2>;
	.reg .b32 	%r<8>;
	.reg .b64 	%rd<31>;
	.reg .b64 	%fd<49>;

	ld.param.u64 	%rd4, [_Z8B_kernelPdS_S_S_diS_d_param_1];
	ld.param.u64 	%rd6, [_Z8B_kernelPdS_S_S_diS_d_param_3];
	ld.param.f64 	%fd1, [_Z8B_kernelPdS_S_S_diS_d_param_4];
	ld.param.u32 	%r1, [_Z8B_kernelPdS_S_S_diS_d_param_5];
	ld.param.f64 	%fd2, [_Z8B_kernelPdS_S_S_diS_d_param_7];
	mov.u32 	%r2, %ctaid.x;
	mov.u32 	%r3, %ntid.x;
	mov.u32 	%r4, %tid.x;
	mad.lo.s32 	%r5, %r2, %r3, %r4;
	add.s32 	%r6, %r5, 2;
	cvt.u64.u32 	%rd1, %r6;
	cvt.s64.s32 	%rd2, %r1;
	setp.ge.u64 	%p1, %rd1, %rd2;
	@%p1 bra 	$L__BB2_2;
	ld.param.u64 	%rd30, [_Z8B_kernelPdS_S_S_diS_d_param_6];
	ld.param.u64 	%rd29, [_Z8B_kernelPdS_S_S_diS_d_param_2];
	ld.param.u64 	%rd28, [_Z8B_kernelPdS_S_S_diS_d_param_0];
	cvta.to.global.u64 	%rd8, %rd28;
	cvta.to.global.u64 	%rd9, %rd30;
	cvta.to.global.u64 	%rd10, %rd29;
	cvta.to.global.u64 	%rd11, %rd4;
	cvta.to.global.u64 	%rd12, %rd6;
	ld.global.f64 	%fd3, [%rd8+24];
	mul.lo.s64 	%rd13, %rd1, 24;
	add.s64 	%rd14, %rd8, %rd13;
	ld.global.f64 	%fd4, [%rd14];
	sub.f64 	%fd5, %fd3, %fd4;
	ld.global.f64 	%fd6, [%rd8+32];
	ld.global.f64 	%fd7, [%rd14+8];
	sub.f64 	%fd8, %fd6, %fd7;
	ld.global.f64 	%fd9, [%rd8+40];
	ld.global.f64 	%fd10, [%rd14+16];
	sub.f64 	%fd11, %fd9, %fd10;
	shl.b64 	%rd15, %rd1, 3;
	add.s64 	%rd16, %rd9, %rd15;
	ld.global.f64 	%fd12, [%rd16];
	mul.f64 	%fd13, %fd1, %fd12;
	mul.f64 	%fd14, %fd8, %fd8;
	fma.rn.f64 	%fd15, %fd5, %fd5, %fd14;
	fma.rn.f64 	%fd16, %fd11, %fd11, %fd15;
	fma.rn.f64 	%fd17, %fd2, %fd2, %fd16;
	mul.f64 	%fd18, %fd17, %fd17;
	mul.f64 	%fd19, %fd17, %fd18;
	rsqrt.approx.f64 	%fd20, %fd19;
	mul.f64 	%fd21, %fd13, %fd20;
	ld.global.f64 	%fd22, [%rd10+8];
	mul.f64 	%fd23, %fd22, %fd21;
	add.s64 	%rd17, %rd11, %rd13;
	ld.global.f64 	%fd24, [%rd17];
	fma.rn.f64 	%fd25, %fd5, %fd23, %fd24;
	st.global.f64 	[%rd17], %fd25;
	ld.global.f64 	%fd26, [%rd10+8];
	mul.f64 	%fd27, %fd21, %fd26;
	ld.global.f64 	%fd28, [%rd17+8];
	fma.rn.f64 	%fd29, %fd8, %fd27, %fd28;
	st.global.f64 	[%rd17+8], %fd29;
	ld.global.f64 	%fd30, [%rd10+8];
	mul.f64 	%fd31, %fd21, %fd30;
	ld.global.f64 	%fd32, [%rd17+16];
	fma.rn.f64 	%fd33, %fd11, %fd31, %fd32;
	st.global.f64 	[%rd17+16], %fd33;
	ld.global.f64 	%fd34, [%rd11+24];
	st.global.f64 	[%rd12], %fd34;
	shl.b64 	%rd18, %rd2, 3;
	add.s64 	%rd19, %rd12, %rd18;
	mov.b64 	%rd20, 0;
	st.global.u64 	[%rd19+-8], %rd20;
	ld.global.f64 	%fd35, [%rd11+32];
	st.global.f64 	[%rd19], %fd35;
	shl.b32 	%r7, %r1, 1;
	add.s64 	%rd21, %rd19, %rd18;
	st.global.u64 	[%rd21+-8], %rd20;
	ld.global.f64 	%fd36, [%rd11+40];
	st.global.f64 	[%rd21], %fd36;
	add.s64 	%rd22, %rd21, %rd18;
	st.global.u64 	[%rd22+-8], %rd20;
	add.s64 	%rd23, %rd10, %rd15;
	ld.global.f64 	%fd37, [%rd23];
	neg.f64 	%fd38, %fd37;
	mul.f64 	%fd39, %fd21, %fd38;
	mul.f64 	%fd40, %fd5, %fd39;
	add.s64 	%rd24, %rd12, %rd15;
	st.global.f64 	[%rd24+-8], %fd40;
	ld.global.f64 	%fd41, [%rd23];
	neg.f64 	%fd42, %fd41;
	mul.f64 	%fd43, %fd21, %fd42;
	mul.f64 	%fd44, %fd8, %fd43;
	add.s64 	%rd25, %rd24, %rd18;
	st.global.f64 	[%rd25+-8], %fd44;
	ld.global.f64 	%fd45, [%rd23];
	neg.f64 	%fd46, %fd45;
	mul.f64 	%fd47, %fd21, %fd46;
	mul.f64 	%fd48, %fd11, %fd47;
	mul.wide.s32 	%rd26, %r7, 8;
	add.s64 	%rd27, %rd24, %rd26;
	st.global.f64 	[%rd27+-8], %fd48;
$L__BB2_2:
	ret;

}
	// .globl	_Z10mergeEjectPdS_id
.visible .entry _Z10mergeEjectPdS_id(
	.param .u64 .ptr .align 1 _Z10mergeEjectPdS_id_param_0,
	.param .u64 .ptr .align 1 _Z10mergeEjectPdS_id_param_1,
	.param .u32 _Z10mergeEjectPdS_id_param_2,
	.param .f64 _Z10mergeEjectPdS_id_param_3
)
{
	.reg .pred 	%p<8>;
	.reg .b32 	%r<12>;
	.reg .b64 	%rd<12>;
	.reg .b64 	%fd<44>;

	ld.param.u64 	%rd3, [_Z10mergeEjectPdS_id_param_0];
	ld.param.u64 	%rd4, [_Z10mergeEjectPdS_id_param_1];
	ld.param.s32 	%rd5, [_Z10mergeEjectPdS_id_param_2];
	ld.param.f64 	%fd2, [_Z10mergeEjectPdS_id_param_3];
	mov.u32 	%r1, %ctaid.x;
	mov.u32 	%r2, %ntid.x;
	mov.u32 	%r3, %tid.x;
	mad.lo.s32 	%r4, %r1, %r2, %r3;
	add.s32 	%r5, %r4, 2;
	cvt.u64.u32 	%rd1, %r5;
	setp.ge.u64 	%p1, %rd1, %rd5;
	@%p1 bra 	$L__BB3_7;
	cvta.to.global.u64 	%rd6, %rd4;
	cvta.to.global.u64 	%rd7, %rd3;
	ld.global.f64 	%fd3, [%rd7];
	mad.lo.s64 	%rd8, %rd1, 24, %rd7;
	ld.global.f64 	%fd4, [%rd8];
	sub.f64 	%fd5, %fd3, %fd4;
	ld.global.f64 	%fd6, [%rd7+8];
	ld.global.f64 	%fd7, [%rd8+8];
	sub.f64 	%fd8, %fd6, %fd7;
	ld.global.f64 	%fd9, [%rd7+16];
	ld.global.f64 	%fd10, [%rd8+16];
	sub.f64 	%fd11, %fd9, %fd10;
	abs.f64 	%fd12, %fd5;
	abs.f64 	%fd13, %fd8;
	abs.f64 	%fd14, %fd11;
	add.f64 	%fd15, %fd12, %fd13;
	add.f64 	%fd16, %fd15, %fd14;
	min.f64 	%fd17, %fd12, %fd13;
	max.f64 	%fd18, %fd12, %fd13;
	min.f64 	%fd19, %fd18, %fd14;
	max.f64 	%fd20, %fd18, %fd14;
	{
	.reg .b32 %temp; 
	mov.b64 	{%temp, %r6}, %fd20;
	}
	and.b32  	%r7, %r6, -4194304;
	xor.b32  	%r8, %r7, 2144337920;
	mov.b32 	%r9, 0;
	mov.b64 	%fd21, {%r9, %r8};
	mul.f64 	%fd22, %fd19, %fd21;
	mul.f64 	%fd23, %fd17, %fd21;
	mul.f64 	%fd24, %fd20, %fd21;
	mul.f64 	%fd25, %fd22, %fd22;
	fma.rn.f64 	%fd26, %fd23, %fd23, %fd25;
	fma.rn.f64 	%fd27, %fd24, %fd24, %fd26;
	min.f64 	%fd28, %fd27, 0d7FEFFFFFFFFFFFFF;
	rsqrt.approx.ftz.f64 	%fd29, %fd28;
	mul.rn.f64 	%fd30, %fd29, %fd29;
	neg.f64 	%fd31, %fd30;
	fma.rn.f64 	%fd32, %fd28, %fd31, 0d3FF0000000000000;
	fma.rn.f64 	%fd33, %fd32, 0d3FD8000000000000, 0d3FE0000000000000;
	mul.rn.f64 	%fd34, %fd32, %fd29;
	fma.rn.f64 	%fd35, %fd33, %fd34, %fd29;
	mul.f64 	%fd36, %fd27, %fd35;
	or.b32  	%r10, %r7, 1048576;
	mov.b64 	%fd37, {%r9, %r10};
	mul.f64 	%fd38, %fd37, %fd36;
	setp.gt.f64 	%p2, %fd16, %fd20;
	selp.f64 	%fd39, %fd38, %fd16, %p2;
	mov.f64 	%fd40, 0d7FF0000000000000;
	{
	.reg .b32 %temp; 
	mov.b64 	{%temp, %r11}, %fd40;
	}
	setp.lt.u32 	%p3, %r6, %r11;
	selp.f64 	%fd1, %fd39, %fd20, %p3;
	mul.f64 	%fd41, %fd2, 0d3F9EB851EB851EB8;
	setp.geu.f64 	%p4, %fd1, %fd41;
	shl.b64 	%rd9, %rd1, 3;
	add.s64 	%rd2, %rd6, %rd9;
	@%p4 bra 	$L__BB3_4;
	ld.global.f64 	%fd42, [%rd2];
	setp.eq.f64 	%p5, %fd42, 0d0000000000000000;
	@%p5 bra 	$L__BB3_4;
	mov.b64 	%rd11, 4611686018427387904;
	st.global.u64 	[%rd2], %rd11;
	bra.uni 	$L__BB3_7;
$L__BB3_4:
	setp.leu.f64 	%p6, %fd1, %fd2;
	@%p6 bra 	$L__BB3_7;
	ld.global.f64 	%fd43, [%rd2];
	setp.eq.f64 	%p7, %fd43, 0d0000000000000000;
	@%p7 bra 	$L__BB3_7;
	mov.b64 	%rd10, 4613937818241073152;
	st.global.u64 	[%rd2], %rd10;
$L__BB3_7:
	ret;

}
	// .globl	_Z12consMomentumPdS_S_iS_
.visible .entry _Z12consMomentumPdS_S_iS_(
	.param .u64 .ptr .align 1 _Z12consMomentumPdS_S_iS__param_0,
	.param .u64 .ptr .align 1 _Z12consMomentumPdS_S_iS__param_1,
	.param .u64 .ptr .align 1 _Z12consMomentumPdS_S_iS__param_2,
	.param .u32 _Z12consMomentumPdS_S_iS__param_3,
	.param .u64 .ptr .align 1 _Z12consMomentumPdS_S_iS__param_4
)
{
	.reg .pred 	%p<8>;
	.reg .b32 	%r<32>;
	.reg .b32 	%f<7>;
	.reg .b64 	%rd<23>;
	.reg .b64 	%fd<88>;

	ld.param.u64 	%rd10, [_Z12consMomentumPdS_S_iS__param_0];
	ld.param.u64 	%rd11, [_Z12consMomentumPdS_S_iS__param_1];
	ld.param.u64 	%rd8, [_Z12consMomentumPdS_S_iS__param_2];
	ld.param.u32 	%r6, [_Z12consMomentumPdS_S_iS__param_3];
	ld.param.u64 	%rd9, [_Z12consMomentumPdS_S_iS__param_4];
	cvta.to.global.u64 	%rd1, %rd10;
	cvta.to.global.u64 	%rd2, %rd11;
	setp.lt.s32 	%p1, %r6, 3;
	@%p1 bra 	$L__BB4_9;
	cvta.to.global.u64 	%rd3, %rd9;
	neg.s32 	%r30, %r6;
	cvta.to.global.u64 	%rd4, %rd8;
	mov.b32 	%r31, 0;
	mov.b64 	%rd22, 16;
$L__BB4_2:
	add.s64 	%rd6, %rd4, %rd22;
	ld.global.f64 	%fd1, [%rd6];
	setp.neu.f64 	%p2, %fd1, 0d4000000000000000;
	@%p2 bra 	$L__BB4_4;
	mov.b64 	%rd18, 0;
	st.global.u64 	[%rd6], %rd18;
	ld.global.f64 	%fd58, [%rd2];
	add.s64 	%rd19, %rd2, %rd22;
	ld.global.f64 	%fd59, [%rd19];
	add.f64 	%fd60, %fd58, %fd59;
	rcp.rn.f64 	%fd61, %fd60;
	ld.global.f64 	%fd62, [%rd1];
	add.s32 	%r29, %r31, 6;
	mul.wide.u32 	%rd20, %r29, 8;
	add.s64 	%rd21, %rd1, %rd20;
	ld.global.f64 	%fd63, [%rd21];
	mul.f64 	%fd64, %fd59, %fd63;
	fma.rn.f64 	%fd65, %fd58, %fd62, %fd64;
	mul.f64 	%fd66, %fd61, %fd65;
	st.global.f64 	[%rd1], %fd66;
	ld.global.f64 	%fd67, [%rd2];
	ld.global.f64 	%fd68, [%rd19];
	add.f64 	%fd69, %fd67, %fd68;
	rcp.rn.f64 	%fd70, %fd69;
	ld.global.f64 	%fd71, [%rd1+8];
	ld.global.f64 	%fd72, [%rd21+8];
	mul.f64 	%fd73, %fd68, %fd72;
	fma.rn.f64 	%fd74, %fd67, %fd71, %fd73;
	mul.f64 	%fd75, %fd70, %fd74;
	st.global.f64 	[%rd1+8], %fd75;
	ld.global.f64 	%fd76, [%rd2];
	ld.global.f64 	%fd77, [%rd19];
	add.f64 	%fd78, %fd76, %fd77;
	rcp.rn.f64 	%fd79, %fd78;
	ld.global.f64 	%fd80, [%rd1+16];
	ld.global.f64 	%fd81, [%rd21+16];
	mul.f64 	%fd82, %fd77, %fd81;
	fma.rn.f64 	%fd83, %fd76, %fd80, %fd82;
	mul.f64 	%fd84, %fd79, %fd83;
	st.global.f64 	[%rd1+16], %fd84;
	ld.global.f64 	%fd85, [%rd19];
	ld.global.f64 	%fd86, [%rd2];
	add.f64 	%fd87, %fd85, %fd86;
	st.global.f64 	[%rd2], %fd87;
	bra.uni 	$L__BB4_8;
$L__BB4_4:
	setp.neu.f64 	%p3, %fd1, 0d4010000000000000;
	@%p3 bra 	$L__BB4_6;
	mov.b64 	%rd14, 0;
	st.global.u64 	[%rd6], %rd14;
	ld.global.f64 	%fd2, [%rd2+8];
	ld.global.f64 	%fd3, [%rd2+16];
	add.f64 	%fd4, %fd2, %fd3;
	div.rn.f64 	%fd5, %fd4, %fd3;
	{
	.reg .b32 %temp; 
	mov.b64 	{%r8, %temp}, %fd5;
	}
	{
	.reg .b32 %temp; 
	mov.b64 	{%temp, %r9}, %fd5;
	}
	and.b32  	%r10, %r9, 2147483647;
	setp.lt.u32 	%p5, %r10, 1048576;
	mov.b64 	%fd6, {%r8, %r10};
	mul.f64 	%fd7, %fd6, 0d4350000000000000;
	{
	.reg .b32 %temp; 
	mov.b64 	{%r11, %temp}, %fd7;
	}
	{
	.reg .b32 %temp; 
	mov.b64 	{%temp, %r12}, %fd7;
	}
	selp.b32 	%r13, %r11, %r8, %p5;
	selp.b32 	%r14, %r12, %r10, %p5;
	selp.b32 	%r15, 4078, 1048576, %p5;
	shr.u32 	%r16, %r14, 20;
	add.s32 	%r17, %r16, -1022;
	cvt.rn.f32.s32 	%f1, %r17;
	mul.f32 	%f2, %f1, 0f3EAAAAAB;
	cvt.rni.s32.f32 	%r18, %f2;
	mad.lo.s32 	%r19, %r18, -3145728, %r14;
	mov.b64 	%fd8, {%r13, %r19};
	cvt.rn.f32.f64 	%f3, %fd8;
	lg2.approx.ftz.f32 	%f4, %f3;
	mul.f32 	%f5, %f4, 0f3EAAAAAB;
	ex2.approx.ftz.f32 	%f6, %f5;
	cvt.f64.f32 	%fd9, %f6;
	mul.f64 	%fd10, %fd9, %fd9;
	{
	.reg .b32 %temp; 
	mov.b64 	{%r20, %temp}, %fd10;
	}
	{
	.reg .b32 %temp; 
	mov.b64 	{%temp, %r21}, %fd10;
	}
	add.s32 	%r22, %r21, 1048576;
	mov.b64 	%fd11, {%r20, %r22};
	fma.rn.f64 	%fd12, %fd11, %fd9, %fd8;
	rcp.approx.ftz.f64 	%fd13, %fd12;
	neg.f64 	%fd14, %fd12;
	fma.rn.f64 	%fd15, %fd14, %fd13, 0d3FF0000000000000;
	fma.rn.f64 	%fd16, %fd15, %fd15, %fd15;
	fma.rn.f64 	%fd17, %fd16, %fd13, %fd13;
	neg.f64 	%fd18, %fd9;
	fma.rn.f64 	%fd19, %fd10, %fd18, %fd8;
	mul.f64 	%fd20, %fd19, %fd17;
	fma.rn.f64 	%fd21, %fd9, %fd20, %fd9;
	{
	.reg .b32 %temp; 
	mov.b64 	{%r23, %temp}, %fd21;
	}
	{
	.reg .b32 %temp; 
	mov.b64 	{%temp, %r24}, %fd21;
	}
	add.s32 	%r25, %r18, %r15;
	shl.b32 	%r26, %r25, 20;
	add.s32 	%r27, %r24, %r26;
	mov.b64 	%fd22, {%r23, %r27};
	copysign.f64 	%fd23, %fd5, %fd22;
	add.f64 	%fd24, %fd5, %fd5;
	setp.equ.f64 	%p6, %fd24, %fd5;
	selp.f64 	%fd25, %fd24, %fd23, %p6;
	ld.global.f64 	%fd26, [%rd3+8];
	mul.f64 	%fd27, %fd26, %fd25;
	st.global.f64 	[%rd3], %fd27;
	ld.global.f64 	%fd28, [%rd2+8];
	add.s64 	%rd15, %rd2, %rd22;
	ld.global.f64 	%fd29, [%rd15];
	add.f64 	%fd30, %fd28, %fd29;
	rcp.rn.f64 	%fd31, %fd30;
	ld.global.f64 	%fd32, [%rd1+24];
	add.s32 	%r28, %r31, 6;
	mul.wide.u32 	%rd16, %r28, 8;
	add.s64 	%rd17, %rd1, %rd16;
	ld.global.f64 	%fd33, [%rd17];
	mul.f64 	%fd34, %fd29, %fd33;
	fma.rn.f64 	%fd35, %fd28, %fd32, %fd34;
	mul.f64 	%fd36, %fd31, %fd35;
	st.global.f64 	[%rd1+24], %fd36;
	ld.global.f64 	%fd37, [%rd2+8];
	ld.global.f64 	%fd38, [%rd15];
	add.f64 	%fd39, %fd37, %fd38;
	rcp.rn.f64 	%fd40, %fd39;
	ld.global.f64 	%fd41, [%rd1+32];
	ld.global.f64 	%fd42, [%rd17+8];
	mul.f64 	%fd43, %fd38, %fd42;
	fma.rn.f64 	%fd44, %fd37, %fd41, %fd43;
	mul.f64 	%fd45, %fd40, %fd44;
	st.global.f64 	[%rd1+32], %fd45;
	ld.global.f64 	%fd46, [%rd2+8];
	ld.global.f64 	%fd47, [%rd15];
	add.f64 	%fd48, %fd46, %fd47;
	rcp.rn.f64 	%fd49, %fd48;
	ld.global.f64 	%fd50, [%rd1+40];
	ld.global.f64 	%fd51, [%rd17+16];
	mul.f64 	%fd52, %fd47, %fd51;
	fma.rn.f64 	%fd53, %fd46, %fd50, %fd52;
	mul.f64 	%fd54, %fd49, %fd53;
	st.global.f64 	[%rd1+40], %fd54;
	ld.global.f64 	%fd55, [%rd15];
	ld.global.f64 	%fd56, [%rd2+8];
	add.f64 	%fd57, %fd55, %fd56;
	st.global.f64 	[%rd2+8], %fd57;
	bra.uni 	$L__BB4_8;
$L__BB4_6:
	setp.neu.f64 	%p4, %fd1, 0d4008000000000000;
	@%p4 bra 	$L__BB4_8;
	mov.b64 	%rd13, 0;
	st.global.u64 	[%rd6], %rd13;
$L__BB4_8:
	add.s32 	%r31, %r31, 3;
	add.s32 	%r30, %r30, 1;
	add.s64 	%rd22, %rd22, 8;
	setp.ne.s32 	%p7, %r30, -2;
	@%p7 bra 	$L__BB4_2;
$L__BB4_9:
	ret;

}
	// .globl	_Z12statusUpdatePdS_S_S_i
.visible .entry _Z12statusUpdatePdS_S_S_i(
	.param .u64 .ptr .align 1 _Z12statusUpdatePdS_S_S_i_param_0,
	.param .u64 .ptr .align 1 _Z12statusUpdatePdS_S_S_i_param_1,
	.param .u64 .ptr .align 1 _Z12statusUpdatePdS_S_S_i_param_2,
	.param .u64 .ptr .align 1 _Z12statusUpdatePdS_S_S_i_param_3,
	.param .u32 _Z12statusUpdatePdS_S_S_i_param_4
)
{
	.reg .b32 	%r<7>;
	.reg .b64 	%rd<15>;
	.reg .b64 	%fd<10>;

	ld.param.u64 	%rd1, [_Z12statusUpdatePdS_S_S_i_param_0];
	ld.param.u64 	%rd2, [_Z12statusUpdatePdS_S_S_i_param_1];
	ld.param.u64 	%rd3, [_Z12statusUpdatePdS_S_S_i_param_2];
	ld.param.u64 	%rd4, [_Z12statusUpdatePdS_S_S_i_param_3];
	cvta.to.global.u64 	%rd5, %rd2;
	cvta.to.global.u64 	%rd6, %rd1;
	cvta.to.global.u64 	%rd7, %rd3;
	cvta.to.global.u64 	%rd8, %rd4;
	mov.u32 	%r1, %ctaid.x;
	mov.u32 	%r2, %ntid.x;
	mov.u32 	%r3, %tid.x;
	mad.lo.s32 	%r4, %r1, %r2, %r3;
	mul.hi.u32 	%r5, %r4, -1431655765;
	shr.u32 	%r6, %r5, 1;
	mul.wide.u32 	%rd9, %r6, 8;
	add.s64 	%rd10, %rd8, %rd9;
	ld.global.f64 	%fd1, [%rd10];
	add.s64 	%rd11, %rd7, %rd9;
	ld.global.f64 	%fd2, [%rd11];
	mul.f64 	%fd3, %fd1, %fd2;
	st.global.f64 	[%rd11], %fd3;
	ld.global.f64 	%fd4, [%rd10];
	mul.wide.u32 	%rd12, %r4, 8;
	add.s64 	%rd13, %rd6, %rd12;
	ld.global.f64 	%fd5, [%rd13];
	mul.f64 	%fd6, %fd4, %fd5;
	st.global.f64 	[%rd13], %fd6;
	ld.global.f64 	%fd7, [%rd10];
	add.s64 	%rd14, %rd5, %rd12;
	ld.global.f64 	%fd8, [%rd14];
	mul.f64 	%fd9, %fd7, %fd8;
	st.global.f64 	[%rd14], %fd9;
	ret;

}
	// .globl	_Z9collisionPdS_S_S_id
.visible .entry _Z9collisionPdS_S_S_id(
	.param .u64 .ptr .align 1 _Z9collisionPdS_S_S_id_param_0,
	.param .u64 .ptr .align 1 _Z9collisionPdS_S_S_id_param_1,
	.param .u64 .ptr .align 1 _Z9collisionPdS_S_S_id_param_2,
	.param .u64 .ptr .align 1 _Z9collisionPdS_S_S_id_param_3,
	.param .u32 _Z9collisionPdS_S_S_id_param_4,
	.param .f64 _Z9collisionPdS_S_S_id_param_5
)
{
	.reg .pred 	%p<8>;
	.reg .b32 	%r<15>;
	.reg .b64 	%rd<19>;
	.reg .b64 	%fd<116>;

	ld.param.u64 	%rd3, [_Z9collisionPdS_S_S_id_param_1];
	ld.param.u64 	%rd5, [_Z9collisionPdS_S_S_id_param_3];
	ld.param.s32 	%rd6, [_Z9collisionPdS_S_S_id_param_4];
	ld.param.f64 	%fd15, [_Z9collisionPdS_S_S_id_param_5];
	mov.u32 	%r1, %ctaid.x;
	mov.u32 	%r2, %ntid.x;
	mov.u32 	%r3, %tid.x;
	mad.lo.s32 	%r4, %r1, %r2, %r3;
	add.s32 	%r5, %r4, 2;
	cvt.u64.u32 	%rd1, %r5;
	setp.ge.u64 	%p1, %rd1, %rd6;
	@%p1 bra 	$L__BB6_5;
	ld.param.u64 	%rd17, [_Z9collisionPdS_S_S_id_param_0];
	cvta.to.global.u64 	%rd7, %rd17;
	cvta.to.global.u64 	%rd8, %rd3;
	mul.lo.s64 	%rd9, %rd1, 24;
	add.s64 	%rd10, %rd8, %rd9;
	ld.global.f64 	%fd17, [%rd10];
	ld.global.f64 	%fd18, [%rd8+24];
	sub.f64 	%fd19, %fd17, %fd18;
	ld.global.f64 	%fd20, [%rd10+8];
	ld.global.f64 	%fd21, [%rd8+32];
	sub.f64 	%fd22, %fd20, %fd21;
	ld.global.f64 	%fd23, [%rd10+16];
	ld.global.f64 	%fd24, [%rd8+40];
	sub.f64 	%fd25, %fd23, %fd24;
	add.s64 	%rd11, %rd7, %rd9;
	ld.global.f64 	%fd1, [%rd11];
	mul.f64 	%fd26, %fd15, %fd19;
	fma.rn.f64 	%fd2, %fd26, 0d3FD0000000000000, %fd1;
	ld.global.f64 	%fd3, [%rd11+8];
	mul.f64 	%fd27, %fd15, %fd22;
	fma.rn.f64 	%fd4, %fd27, 0d3FD0000000000000, %fd3;
	ld.global.f64 	%fd5, [%rd11+16];
	mul.f64 	%fd28, %fd15, %fd25;
	fma.rn.f64 	%fd6, %fd28, 0d3FD0000000000000, %fd5;
	ld.global.f64 	%fd7, [%rd7+24];
	sub.f64 	%fd29, %fd1, %fd7;
	sub.f64 	%fd8, %fd2, %fd1;
	ld.global.f64 	%fd9, [%rd7+32];
	sub.f64 	%fd30, %fd3, %fd9;
	sub.f64 	%fd10, %fd4, %fd3;
	mul.f64 	%fd31, %fd10, %fd30;
	fma.rn.f64 	%fd32, %fd8, %fd29, %fd31;
	ld.global.f64 	%fd11, [%rd7+40];
	sub.f64 	%fd33, %fd5, %fd11;
	sub.f64 	%fd12, %fd6, %fd5;
	fma.rn.f64 	%fd34, %fd12, %fd33, %fd32;
	neg.f64 	%fd35, %fd34;
	mul.f64 	%fd36, %fd10, %fd10;
	fma.rn.f64 	%fd37, %fd8, %fd8, %fd36;
	fma.rn.f64 	%fd38, %fd12, %fd12, %fd37;
	div.rn.f64 	%fd39, %fd35, %fd38;
	setp.gt.f64 	%p2, %fd39, 0d0000000000000000;
	@%p2 bra 	$L__BB6_3;
	sub.f64 	%fd40, %fd7, %fd1;
	sub.f64 	%fd41, %fd9, %fd3;
	sub.f64 	%fd42, %fd11, %fd5;
	sub.f64 	%fd43, %fd7, %fd2;
	sub.f64 	%fd44, %fd9, %fd4;
	sub.f64 	%fd45, %fd11, %fd6;
	mul.f64 	%fd46, %fd41, %fd45;
	mul.f64 	%fd47, %fd42, %fd44;
	sub.f64 	%fd48, %fd46, %fd47;
	mul.f64 	%fd49, %fd42, %fd43;
	mul.f64 	%fd50, %fd40, %fd45;
	sub.f64 	%fd51, %fd49, %fd50;
	mul.f64 	%fd52, %fd40, %fd44;
	mul.f64 	%fd53, %fd41, %fd43;
	sub.f64 	%fd54, %fd52, %fd53;
	abs.f64 	%fd55, %fd48;
	abs.f64 	%fd56, %fd51;
	abs.f64 	%fd57, %fd54;
	add.f64 	%fd58, %fd55, %fd56;
	add.f64 	%fd59, %fd57, %fd58;
	min.f64 	%fd60, %fd55, %fd56;
	max.f64 	%fd61, %fd55, %fd56;
	min.f64 	%fd62, %fd61, %fd57;
	max.f64 	%fd63, %fd61, %fd57;
	{
	.reg .b32 %temp; 
	mov.b64 	{%temp, %r6}, %fd63;
	}
	and.b32  	%r7, %r6, -4194304;
	xor.b32  	%r8, %r7, 2144337920;
	mov.b32 	%r9, 0;
	mov.b64 	%fd64, {%r9, %r8};
	mul.f64 	%fd65, %fd62, %fd64;
	mul.f64 	%fd66, %fd60, %fd64;
	mul.f64 	%fd67, %fd63, %fd64;
	mul.f64 	%fd68, %fd65, %fd65;
	fma.rn.f64 	%fd69, %fd66, %fd66, %fd68;
	fma.rn.f64 	%fd70, %fd67, %fd67, %fd69;
	min.f64 	%fd71, %fd70, 0d7FEFFFFFFFFFFFFF;
	rsqrt.approx.ftz.f64 	%fd72, %fd71;
	mul.rn.f64 	%fd73, %fd72, %fd72;
	neg.f64 	%fd74, %fd73;
	fma.rn.f64 	%fd75, %fd71, %fd74, 0d3FF0000000000000;
	fma.rn.f64 	%fd76, %fd75, 0d3FD8000000000000, 0d3FE0000000000000;
	mul.rn.f64 	%fd77, %fd75, %fd72;
	fma.rn.f64 	%fd78, %fd76, %fd77, %fd72;
	mul.f64 	%fd79, %fd70, %fd78;
	or.b32  	%r10, %r7, 1048576;
	mov.b64 	%fd80, {%r9, %r10};
	mul.f64 	%fd81, %fd80, %fd79;
	setp.gt.f64 	%p3, %fd59, %fd63;
	selp.f64 	%fd82, %fd81, %fd59, %p3;
	mov.f64 	%fd83, 0d7FF0000000000000;
	{
	.reg .b32 %temp; 
	mov.b64 	{%temp, %r11}, %fd83;
	}
	setp.lt.u32 	%p4, %r6, %r11;
	selp.f64 	%fd84, %fd82, %fd63, %p4;
	abs.f64 	%fd85, %fd8;
	abs.f64 	%fd86, %fd10;
	abs.f64 	%fd87, %fd12;
	add.f64 	%fd88, %fd85, %fd86;
	add.f64 	%fd89, %fd88, %fd87;
	min.f64 	%fd90, %fd85, %fd86;
	max.f64 	%fd91, %fd85, %fd86;
	min.f64 	%fd92, %fd91, %fd87;
	max.f64 	%fd93, %fd91, %fd87;
	{
	.reg .b32 %temp; 
	mov.b64 	{%temp, %r12}, %fd93;
	}
	and.b32  	%r13, %r12, -4194304;
	xor.b32  	%r14, %r13, 2144337920;
	mov.b64 	%fd94, {%r9, %r14};
	mul.f64 	%fd95, %fd92, %fd94;
	mul.f64 	%fd96, %fd90, %fd94;
	mul.f64 	%fd97, %fd93, %fd94;
	mul.f64 	%fd98, %fd95, %fd95;
	fma.rn.f64 	%fd99, %fd96, %fd96, %fd98;
	fma.rn.f64 	%fd100, %fd97, %fd97, %fd99;
	rsqrt.approx.ftz.f64 	%fd101, %fd100;
	mul.rn.f64 	%fd102, %fd101, %fd101;
	neg.f64 	%fd103, %fd102;
	fma.rn.f64 	%fd104, %fd100, %fd103, 0d3FF0000000000000;
	fma.rn.f64 	%fd105, %fd104, 0d3FD8000000000000, 0d3FE0000000000000;
	mul.rn.f64 	%fd106, %fd104, %fd101;
	fma.rn.f64 	%fd107, %fd105, %fd106, %fd101;
	mul.f64 	%fd108, %fd94, %fd107;
	setp.gt.f64 	%p5, %fd89, 0d0000000000000000;
	add.f64 	%fd109, %fd89, 0d7FF0000000000000;
	selp.f64 	%fd110, %fd108, %fd109, %p5;
	setp.eq.f64 	%p6, %fd93, 0d7FF0000000000000;
	selp.f64 	%fd111, 0d0000000000000000, %fd110, %p6;
	mul.f64 	%fd115, %fd111, %fd84;
$L__BB6_3:
	cvta.to.global.u64 	%rd12, %rd5;
	ld.global.f64 	%fd112, [%rd12];
	ld.global.f64 	%fd113, [%rd12+8];
	add.f64 	%fd114, %fd112, %fd113;
	setp.geu.f64 	%p7, %fd115, %fd114;
	@%p7 bra 	$L__BB6_5;
	ld.param.u64 	%rd18, [_Z9collisionPdS_S_S_id_param_2];
	cvta.to.global.u64 	%rd13, %rd18;
	shl.b64 	%rd14, %rd1, 3;
	add.s64 	%rd15, %rd13, %rd14;
	mov.b64 	%rd16, 4616189618054758400;
	st.global.u64 	[%rd15], %rd16;
$L__BB6_5:
	ret;

}
	// .globl	_Z8calcDistPdS_
.visible .entry _Z8calcDistPdS_(
	.param .u64 .ptr .align 1 _Z8calcDistPdS__param_0,
	.param .u64 .ptr .align 1 _Z8calcDistPdS__param_1
)
{
	.reg .pred 	%p<3>;
	.reg .b32 	%r<11>;
	.reg .b64 	%rd<9>;
	.reg .b64 	%fd<34>;

	ld.param.u64 	%rd1, [_Z8calcDistPdS__param_0];
	ld.param.u64 	%rd2, [_Z8calcDistPdS__param_1];
	cvta.to.global.u64 	%rd3, %rd2;
	cvta.to.global.u64 	%rd4, %rd1;
	mov.u32 	%r1, %ctaid.x;
	mov.u32 	%r2, %ntid.x;
	mov.u32 	%r3, %tid.x;
	mad.lo.s32 	%r4, %r1, %r2, %r3;
	mul.wide.u32 	%rd5, %r4, 24;
	add.s64 	%rd6, %rd4, %rd5;
	ld.global.f64 	%fd1, [%rd6];
	ld.global.f64 	%fd2, [%rd6+8];
	ld.global.f64 	%fd3, [%rd6+16];
	abs.f64 	%fd4, %fd1;
	abs.f64 	%fd5, %fd2;
	abs.f64 	%fd6, %fd3;
	add.f64 	%fd7, %fd4, %fd5;
	add.f64 	%fd8, %fd7, %fd6;
	min.f64 	%fd9, %fd4, %fd5;
	max.f64 	%fd10, %fd4, %fd5;
	min.f64 	%fd11, %fd10, %fd6;
	max.f64 	%fd12, %fd10, %fd6;
	{
	.reg .b32 %temp; 
	mov.b64 	{%temp, %r5}, %fd12;
	}
	and.b32  	%r6, %r5, -4194304;
	xor.b32  	%r7, %r6, 2144337920;
	mov.b32 	%r8, 0;
	mov.b64 	%fd13, {%r8, %r7};
	mul.f64 	%fd14, %fd11, %fd13;
	mul.f64 	%fd15, %fd9, %fd13;
	mul.f64 	%fd16, %fd12, %fd13;
	mul.f64 	%fd17, %fd14, %fd14;
	fma.rn.f64 	%fd18, %fd15, %fd15, %fd17;
	fma.rn.f64 	%fd19, %fd16, %fd16, %fd18;
	min.f64 	%fd20, %fd19, 0d7FEFFFFFFFFFFFFF;
	rsqrt.approx.ftz.f64 	%fd21, %fd20;
	mul.rn.f64 	%fd22, %fd21, %fd21;
	neg.f64 	%fd23, %fd22;
	fma.rn.f64 	%fd24, %fd20, %fd23, 0d3FF0000000000000;
	fma.rn.f64 	%fd25, %fd24, 0d3FD8000000000000, 0d3FE0000000000000;
	mul.rn.f64 	%fd26, %fd24, %fd21;
	fma.rn.f64 	%fd27, %fd25, %fd26, %fd21;
	mul.f64 	%fd28, %fd19, %fd27;
	or.b32  	%r9, %r6, 1048576;
	mov.b64 	%fd29, {%r8, %r9};
	mul.f64 	%fd30, %fd29, %fd28;
	setp.gt.f64 	%p1, %fd8, %fd12;
	selp.f64 	%fd31, %fd30, %fd8, %p1;
	mov.f64 	%fd32, 0d7FF0000000000000;
	{
	.reg .b32 %temp; 
	mov.b64 	{%temp, %r10}, %fd32;
	}
	setp.lt.u32 	%p2, %r5, %r10;
	selp.f64 	%fd33, %fd31, %fd12, %p2;
	mul.wide.u32 	%rd7, %r4, 8;
	add.s64 	%rd8, %rd3, %rd7;
	st.global.f64 	[%rd8], %fd33;
	ret;

}
	// .globl	_Z16calcEccentricityPdS_S_S_i
.visible .entry _Z16calcEccentricityPdS_S_S_i(
	.param .u64 .ptr .align 1 _Z16calcEccentricityPdS_S_S_i_param_0,
	.param .u64 .ptr .align 1 _Z16calcEccentricityPdS_S_S_i_param_1,
	.param .u64 .ptr .align 1 _Z16calcEccentricityPdS_S_S_i_param_2,
	.param .u64 .ptr .align 1 _Z16calcEccentricityPdS_S_S_i_param_3,
	.param .u32 _Z16calcEccentricityPdS_S_S_i_param_4
)
{
	.reg .pred 	%p<6>;
	.reg .b32 	%r<15>;
	.reg .b64 	%rd<20>;
	.reg .b64 	%fd<101>;

	ld.param.u64 	%rd5, [_Z16calcEccentricityPdS_S_S_i_param_3];
	ld.param.s32 	%rd6, [_Z16calcEccentricityPdS_S_S_i_param_4];
	mov.u32 	%r1, %ctaid.x;
	mov.u32 	%r2, %ntid.x;
	mov.u32 	%r3, %tid.x;
	mad.lo.s32 	%r4, %r1, %r2, %r3;
	add.s32 	%r5, %r4, 1;
	cvt.u64.u32 	%rd1, %r5;
	setp.ge.u64 	%p1, %rd1, %rd6;
	@%p1 bra 	$L__BB8_2;
	ld.param.u64 	%rd19, [_Z16calcEccentricityPdS_S_S_i_param_2];
	ld.param.u64 	%rd18, [_Z16calcEccentricityPdS_S_S_i_param_1];
	ld.param.u64 	%rd17, [_Z16calcEccentricityPdS_S_S_i_param_0];
	cvta.to.global.u64 	%rd7, %rd19;
	cvta.to.global.u64 	%rd8, %rd17;
	cvta.to.global.u64 	%rd9, %rd18;
	cvta.to.global.u64 	%rd10, %rd5;
	ld.global.f64 	%fd1, [%rd7];
	shl.b64 	%rd11, %rd1, 3;
	add.s64 	%rd12, %rd7, %rd11;
	ld.global.f64 	%fd2, [%rd12];
	add.f64 	%fd3, %fd1, %fd2;
	mul.lo.s64 	%rd13, %rd1, 24;
	add.s64 	%rd14, %rd8, %rd13;
	ld.global.f64 	%fd4, [%rd14];
	ld.global.f64 	%fd5, [%rd8];
	sub.f64 	%fd6, %fd4, %fd5;
	ld.global.f64 	%fd7, [%rd14+8];
	ld.global.f64 	%fd8, [%rd8+8];
	sub.f64 	%fd9, %fd7, %fd8;
	ld.global.f64 	%fd10, [%rd14+16];
	ld.global.f64 	%fd11, [%rd8+16];
	sub.f64 	%fd12, %fd10, %fd11;
	abs.f64 	%fd13, %fd6;
	abs.f64 	%fd14, %fd9;
	abs.f64 	%fd15, %fd12;
	add.f64 	%fd16, %fd13, %fd14;
	add.f64 	%fd17, %fd16, %fd15;
	min.f64 	%fd18, %fd13, %fd14;
	max.f64 	%fd19, %fd13, %fd14;
	min.f64 	%fd20, %fd19, %fd15;
	max.f64 	%fd21, %fd19, %fd15;
	{
	.reg .b32 %temp; 
	mov.b64 	{%temp, %r6}, %fd21;
	}
	and.b32  	%r7, %r6, -4194304;
	xor.b32  	%r8, %r7, 2144337920;
	mov.b32 	%r9, 0;
	mov.b64 	%fd22, {%r9, %r8};
	mul.f64 	%fd23, %fd20, %fd22;
	mul.f64 	%fd24, %fd18, %fd22;
	mul.f64 	%fd25, %fd21, %fd22;
	mul.f64 	%fd26, %fd23, %fd23;
	fma.rn.f64 	%fd27, %fd24, %fd24, %fd26;
	fma.rn.f64 	%fd28, %fd25, %fd25, %fd27;
	rsqrt.approx.ftz.f64 	%fd29, %fd28;
	mul.rn.f64 	%fd30, %fd29, %fd29;
	neg.f64 	%fd31, %fd30;
	fma.rn.f64 	%fd32, %fd28, %fd31, 0d3FF0000000000000;
	fma.rn.f64 	%fd33, %fd32, 0d3FD8000000000000, 0d3FE0000000000000;
	mul.rn.f64 	%fd34, %fd32, %fd29;
	fma.rn.f64 	%fd35, %fd33, %fd34, %fd29;
	mul.f64 	%fd36, %fd22, %fd35;
	setp.gt.f64 	%p2, %fd17, 0d0000000000000000;
	add.f64 	%fd37, %fd17, 0d7FF0000000000000;
	selp.f64 	%fd38, %fd36, %fd37, %p2;
	setp.eq.f64 	%p3, %fd21, 0d7FF0000000000000;
	selp.f64 	%fd39, 0d0000000000000000, %fd38, %p3;
	add.s64 	%rd15, %rd9, %rd13;
	ld.global.f64 	%fd40, [%rd15+16];
	mul.f64 	%fd41, %fd9, %fd40;
	ld.global.f64 	%fd42, [%rd15+8];
	mul.f64 	%fd43, %fd12, %fd42;
	sub.f64 	%fd44, %fd41, %fd43;
	ld.global.f64 	%fd45, [%rd15];
	mul.f64 	%fd46, %fd12, %fd45;
	mul.f64 	%fd47, %fd6, %fd40;
	sub.f64 	%fd48, %fd46, %fd47;
	mul.f64 	%fd49, %fd6, %fd42;
	mul.f64 	%fd50, %fd9, %fd45;
	sub.f64 	%fd51, %fd49, %fd50;
	rcp.rn.f64 	%fd52, %fd3;
	mul.f64 	%fd53, %fd42, %fd51;
	mul.f64 	%fd54, %fd48, %fd40;
	sub.f64 	%fd55, %fd53, %fd54;
	mul.f64 	%fd56, %fd52, %fd55;
	mul.f64 	%fd57, %fd39, %fd6;
	sub.f64 	%fd58, %fd56, %fd57;
	mul.f64 	%fd59, %fd44, %fd40;
	mul.f64 	%fd60, %fd51, %fd45;
	sub.f64 	%fd61, %fd59, %fd60;
	mul.f64 	%fd62, %fd52, %fd61;
	mul.f64 	%fd63, %fd39, %fd9;
	sub.f64 	%fd64, %fd62, %fd63;
	mul.f64 	%fd65, %fd48, %fd45;
	mul.f64 	%fd66, %fd44, %fd42;
	sub.f64 	%fd67, %fd65, %fd66;
	mul.f64 	%fd68, %fd52, %fd67;
	mul.f64 	%fd69, %fd39, %fd12;
	sub.f64 	%fd70, %fd68, %fd69;
	abs.f64 	%fd71, %fd58;
	abs.f64 	%fd72, %fd64;
	abs.f64 	%fd73, %fd70;
	add.f64 	%fd74, %fd71, %fd72;
	add.f64 	%fd75, %fd74, %fd73;
	min.f64 	%fd76, %fd71, %fd72;
	max.f64 	%fd77, %fd71, %fd72;
	min.f64 	%fd78, %fd77, %fd73;
	max.f64 	%fd79, %fd77, %fd73;
	{
	.reg .b32 %temp; 
	mov.b64 	{%temp, %r10}, %fd79;
	}
	and.b32  	%r11, %r10, -4194304;
	xor.b32  	%r12, %r11, 2144337920;
	mov.b64 	%fd80, {%r9, %r12};
	mul.f64 	%fd81, %fd78, %fd80;
	mul.f64 	%fd82, %fd76, %fd80;
	mul.f64 	%fd83, %fd79, %fd80;
	mul.f64 	%fd84, %fd81, %fd81;
	fma.rn.f64 	%fd85, %fd82, %fd82, %fd84;
	fma.rn.f64 	%fd86, %fd83, %fd83, %fd85;
	min.f64 	%fd87, %fd86, 0d7FEFFFFFFFFFFFFF;
	rsqrt.approx.ftz.f64 	%fd88, %fd87;
	mul.rn.f64 	%fd89, %fd88, %fd88;
	neg.f64 	%fd90, %fd89;
	fma.rn.f64 	%fd91, %fd87, %fd90, 0d3FF0000000000000;
	fma.rn.f64 	%fd92, %fd91, 0d3FD8000000000000, 0d3FE0000000000000;
	mul.rn.f64 	%fd93, %fd91, %fd88;
	fma.rn.f64 	%fd94, %fd92, %fd93, %fd88;
	mul.f64 	%fd95, %fd86, %fd94;
	or.b32  	%r13, %r11, 1048576;
	mov.b64 	%fd96, {%r9, %r13};
	mul.f64 	%fd97, %fd96, %fd95;
	setp.gt.f64 	%p4, %fd75, %fd79;
	selp.f64 	%fd98, %fd97, %fd75, %p4;
	mov.f64 	%fd99, 0d7FF0000000000000;
	{
	.reg .b32 %temp; 
	mov.b64 	{%temp, %r14}, %fd99;
	}
	setp.lt.u32 	%p5, %r10, %r14;
	selp.f64 	%fd100, %fd98, %fd79, %p5;
	add.s64 	%rd16, %rd10, %rd11;
	st.global.f64 	[%rd16], %fd100;
$L__BB8_2:
	ret;

}
	// .globl	_ZN3cub18CUB_300001_SM_10006detail11EmptyKernelIvEEvv
.visible .entry _ZN3cub18CUB_300001_SM_10006detail11EmptyKernelIvEEvv()
{


	ret;

}


// ===== COMPILED SASS (sm_100) =====

	.target	sm_100

	.elftype	@"ET_EXEC"


//--------------------- .note.nv.tkinfo           --------------------------
	.section	.note.nv.tkinfo,"",@"SHT_NOTE"
	.sectionflags	@"SHF_NOTE_NV_TKINFO"
	.tkinfo
        /*0018*/ 	.word	0x00000002
        /*0030*/ 	.string	""
        /*0030*/ 	.string	"ptxas"
        /*0030*/ 	.string	"Cuda compilation tools, release 13.0, V13.0.88"
        /*0030*/ 	.string	"Build cuda_13.0.r13.0/compiler.36424714_0"
        /*0030*/ 	.string	"-arch sm_100 -m 64 "



//--------------------- .note.nv.cuinfo           --------------------------
	.section	.note.nv.cuinfo,"",@"SHT_NOTE"
	.sectionflags	@"SHF_NOTE_NV_CUINFO"
        /*0018*/ 	.short	0x0002
        /*001a*/ 	.short	0x0064
        /*001c*/ 	.short	0x0082
	.zero		2


//--------------------- .nv.info                  --------------------------
	.section	.nv.info,"",@"SHT_CUDA_INFO"
	.align	4


	//----- nvinfo : EIATTR_REGCOUNT
	.align		4
        /*0000*/ 	.byte	0x04, 0x2f
        /*0002*/ 	.short	(.L_46 - .L_45)
	.align		4
.L_45:
        /*0004*/ 	.word	index@(_Z9A1_kernelPdS_d)
        /*0008*/ 	.word	0x0000000a


	//----- nvinfo : EIATTR_FRAME_SIZE
	.align		4
.L_46:
        /*000c*/ 	.byte	0x04, 0x11
        /*000e*/ 	.short	(.L_48 - .L_47)
	.align		4
.L_47:
        /*0010*/ 	.word	index@(_Z9A1_kernelPdS_d)
        /*0014*/ 	.word	0x00000000


	//----- nvinfo : EIATTR_REGCOUNT
	.align		4
.L_48:
        /*0018*/ 	.byte	0x04, 0x2f
        /*001a*/ 	.short	(.L_50 - .L_49)
	.align		4
.L_49:
        /*001c*/ 	.word	index@(_Z9A2_kernelPdS_S_dS_S_i)
        /*0020*/ 	.word	0x0000001e


	//----- nvinfo : EIATTR_FRAME_SIZE
	.align		4
.L_50:
        /*0024*/ 	.byte	0x04, 0x11
        /*0026*/ 	.short	(.L_52 - .L_51)
	.align		4
.L_51:
        /*0028*/ 	.word	index@(_Z9A2_kernelPdS_S_dS_S_i)
        /*002c*/ 	.word	0x00000000


	//----- nvinfo : EIATTR_REGCOUNT
	.align		4
.L_52:
        /*0030*/ 	.byte	0x04, 0x2f
        /*0032*/ 	.short	(.L_54 - .L_53)
	.align		4
.L_53:
        /*0034*/ 	.word	index@(_Z8B_kernelPdS_S_S_diS_d)
        /*0038*/ 	.word	0x00000020


	//----- nvinfo : EIATTR_FRAME_SIZE
	.align		4
.L_54:
        /*003c*/ 	.byte	0x04, 0x11
        /*003e*/ 	.short	(.L_56 - .L_55)
	.align		4
.L_55:
        /*0040*/ 	.word	index@($__internal_4_$__cuda_sm20_drsqrt_f64_slowpath_v2)
        /*0044*/ 	.word	0x00000000


	//----- nvinfo : EIATTR_FRAME_SIZE
	.align		4
.L_56:
        /*0048*/ 	.byte	0x04, 0x11
        /*004a*/ 	.short	(.L_58 - .L_57)
	.align		4
.L_57:
        /*004c*/ 	.word	index@(_Z8B_kernelPdS_S_S_diS_d)
        /*0050*/ 	.word	0x00000000


	//----- nvinfo : EIATTR_REGCOUNT
	.align		4
.L_58:
        /*0054*/ 	.byte	0x04, 0x2f
        /*0056*/ 	.short	(.L_60 - .L_59)
	.align		4
.L_59:
        /*0058*/ 	.word	index@(_Z10mergeEjectPdS_id)
        /*005c*/ 	.word	0x00000018


	//----- nvinfo : EIATTR_FRAME_SIZE
	.align		4
.L_60:
        /*0060*/ 	.byte	0x04, 0x11
        /*0062*/ 	.short	(.L_62 - .L_61)
	.align		4
.L_61:
        /*0064*/ 	.word	index@(_Z10mergeEjectPdS_id)
        /*0068*/ 	.word	0x00000000


	//----- nvinfo : EIATTR_REGCOUNT
	.align		4
.L_62:
        /*006c*/ 	.byte	0x04, 0x2f
        /*006e*/ 	.short	(.L_64 - .L_63)
	.align		4
.L_63:
        /*0070*/ 	.word	index@(_Z12consMomentumPdS_S_iS_)
        /*0074*/ 	.word	0x0000001e


	//----- nvinfo : EIATTR_FRAME_SIZE
	.align		4
.L_64:
        /*0078*/ 	.byte	0x04, 0x11
        /*007a*/ 	.short	(.L_66 - .L_65)
	.align		4
.L_65:
        /*007c*/ 	.word	index@($__internal_3_$__cuda_sm20_div_rn_f64_full)
        /*0080*/ 	.word	0x00000000


	//----- nvinfo : EIATTR_FRAME_SIZE
	.align		4
.L_66:
        /*0084*/ 	.byte	0x04, 0x11
        /*0086*/ 	.short	(.L_68 - .L_67)
	.align		4
.L_67:
        /*0088*/ 	.word	index@($__internal_2_$__cuda_sm20_dblrcp_rn_slowpath_v3)
        /*008c*/ 	.word	0x00000000


	//----- nvinfo : EIATTR_FRAME_SIZE
	.align		4
.L_68:
        /*0090*/ 	.byte	0x04, 0x11
        /*0092*/ 	.short	(.L_70 - .L_69)
	.align		4
.L_69:
        /*0094*/ 	.word	index@(_Z12consMomentumPdS_S_iS_)
        /*0098*/ 	.word	0x00000000


	//----- nvinfo : EIATTR_REGCOUNT
	.align		4
.L_70:
        /*009c*/ 	.byte	0x04, 0x2f
        /*009e*/ 	.short	(.L_72 - .L_71)
	.align		4
.L_71:
        /*00a0*/ 	.word	index@(_Z12statusUpdatePdS_S_S_i)
        /*00a4*/ 	.word	0x00000014


	//----- nvinfo : EIATTR_FRAME_SIZE
	.align		4
.L_72:
        /*00a8*/ 	.byte	0x04, 0x11
        /*00aa*/ 	.short	(.L_74 - .L_73)
	.align		4
.L_73:
        /*00ac*/ 	.word	index@(_Z12statusUpdatePdS_S_S_i)
        /*00b0*/ 	.word	0x00000000


	//----- nvinfo : EIATTR_REGCOUNT
	.align		4
.L_74:
        /*00b4*/ 	.byte	0x04, 0x2f
        /*00b6*/ 	.short	(.L_76 - .L_75)
	.align		4
.L_75:
        /*00b8*/ 	.word	index@(_Z9collisionPdS_S_S_id)
        /*00bc*/ 	.word	0x00000030


	//----- nvinfo : EIATTR_FRAME_SIZE
	.align		4
.L_76:
        /*00c0*/ 	.byte	0x04, 0x11
        /*00c2*/ 	.short	(.L_78 - .L_77)
	.align		4
.L_77:
        /*00c4*/ 	.word	index@($__internal_1_$__cuda_sm20_div_rn_f64_full)
        /*00c8*/ 	.word	0x00000000


	//----- nvinfo : EIATTR_FRAME_SIZE
	.align		4
.L_78:
        /*00cc*/ 	.byte	0x04, 0x11
        /*00ce*/ 	.short	(.L_80 - .L_79)
	.align		4
.L_79:
        /*00d0*/ 	.word	index@(_Z9collisionPdS_S_S_id)
        /*00d4*/ 	.word	0x00000000


	//----- nvinfo : EIATTR_REGCOUNT
	.align		4
.L_80:
        /*00d8*/ 	.byte	0x04, 0x2f
        /*00da*/ 	.short	(.L_82 - .L_81)
	.align		4
.L_81:
        /*00dc*/ 	.word	index@(_Z8calcDistPdS_)
        /*00e0*/ 	.word	0x00000018


	//----- nvinfo : EIATTR_FRAME_SIZE
	.align		4
.L_82:
        /*00e4*/ 	.byte	0x04, 0x11
        /*00e6*/ 	.short	(.L_84 - .L_83)
	.align		4
.L_83:
        /*00e8*/ 	.word	index@(_Z8calcDistPdS_)
        /*00ec*/ 	.word	0x00000000


	//----- nvinfo : EIATTR_REGCOUNT
	.align		4
.L_84:
        /*00f0*/ 	.byte	0x04, 0x2f
        /*00f2*/ 	.short	(.L_86 - .L_85)
	.align		4
.L_85:
        /*00f4*/ 	.word	index@(_Z16calcEccentricityPdS_S_S_i)
        /*00f8*/ 	.word	0x00000026


	//----- nvinfo : EIATTR_FRAME_SIZE
	.align		4
.L_86:
        /*00fc*/ 	.byte	0x04, 0x11
        /*00fe*/ 	.short	(.L_88 - .L_87)
	.align		4
.L_87:
        /*0100*/ 	.word	index@($__internal_0_$__cuda_sm20_dblrcp_rn_slowpath_v3)
        /*0104*/ 	.word	0x00000000


	//----- nvinfo : EIATTR_FRAME_SIZE
	.align		4
.L_88:
        /*0108*/ 	.byte	0x04, 0x11
        /*010a*/ 	.short	(.L_90 - .L_89)
	.align		4
.L_89:
        /*010c*/ 	.word	index@(_Z16calcEccentricityPdS_S_S_i)
        /*0110*/ 	.word	0x00000000


	//----- nvinfo : EIATTR_REGCOUNT
	.align		4
.L_90:
        /*0114*/ 	.byte	0x04, 0x2f
        /*0116*/ 	.short	(.L_92 - .L_91)
	.align		4
.L_91:
        /*0118*/ 	.word	index@(_ZN3cub18CUB_300001_SM_10006detail11EmptyKernelIvEEvv)
        /*011c*/ 	.word	0x00000004


	//----- nvinfo : EIATTR_FRAME_SIZE
	.align		4
.L_92:
        /*0120*/ 	.byte	0x04, 0x11
        /*0122*/ 	.short	(.L_94 - .L_93)
	.align		4
.L_93:
        /*0124*/ 	.word	index@(_ZN3cub18CUB_300001_SM_10006detail11EmptyKernelIvEEvv)
        /*0128*/ 	.word	0x00000000


	//----- nvinfo : EIATTR_MIN_STACK_SIZE
	.align		4
.L_94:
        /*012c*/ 	.byte	0x04, 0x12
        /*012e*/ 	.short	(.L_96 - .L_95)
	.align		4
.L_95:
        /*0130*/ 	.word	index@(_ZN3cub18CUB_300001_SM_10006detail11EmptyKernelIvEEvv)
        /*0134*/ 	.word	0x00000000


	//----- nvinfo : EIATTR_MIN_STACK_SIZE
	.align		4
.L_96:
        /*0138*/ 	.byte	0x04, 0x12
        /*013a*/ 	.short	(.L_98 - .L_97)
	.align		4
.L_97:
        /*013c*/ 	.word	index@(_Z16calcEccentricityPdS_S_S_i)
        /*0140*/ 	.word	0x00000000


	//----- nvinfo : EIATTR_MIN_STACK_SIZE
	.align		4
.L_98:
        /*0144*/ 	.byte	0x04, 0x12
        /*0146*/ 	.short	(.L_100 - .L_99)
	.align		4
.L_99:
        /*0148*/ 	.word	index@(_Z8calcDistPdS_)
        /*014c*/ 	.word	0x00000000


	//----- nvinfo : EIATTR_MIN_STACK_SIZE
	.align		4
.L_100:
        /*0150*/ 	.byte	0x04, 0x12
        /*0152*/ 	.short	(.L_102 - .L_101)
	.align		4
.L_101:
        /*0154*/ 	.word	index@(_Z9collisionPdS_S_S_id)
        /*0158*/ 	.word	0x00000000


	//----- nvinfo : EIATTR_MIN_STACK_SIZE
	.align		4
.L_102:
        /*015c*/ 	.byte	0x04, 0x12
        /*015e*/ 	.short	(.L_104 - .L_103)
	.align		4
.L_103:
        /*0160*/ 	.word	index@(_Z12statusUpdatePdS_S_S_i)
        /*0164*/ 	.word	0x00000000


	//----- nvinfo : EIATTR_MIN_STACK_SIZE
	.align		4
.L_104:
        /*0168*/ 	.byte	0x04, 0x12
        /*016a*/ 	.short	(.L_106 - .L_105)
	.align		4
.L_105:
        /*016c*/ 	.word	index@(_Z12consMomentumPdS_S_iS_)
        /*0170*/ 	.word	0x00000000


	//----- nvinfo : EIATTR_MIN_STACK_SIZE
	.align		4
.L_106:
        /*0174*/ 	.byte	0x04, 0x12
        /*0176*/ 	.short	(.L_108 - .L_107)
	.align		4
.L_107:
        /*0178*/ 	.word	index@(_Z10mergeEjectPdS_id)
        /*017c*/ 	.word	0x00000000


	//----- nvinfo : EIATTR_MIN_STACK_SIZE
	.align		4
.L_108:
        /*0180*/ 	.byte	0x04, 0x12
        /*0182*/ 	.short	(.L_110 - .L_109)
	.align		4
.L_109:
        /*0184*/ 	.word	index@(_Z8B_kernelPdS_S_S_diS_d)
        /*0188*/ 	.word	0x00000000


	//----- nvinfo : EIATTR_MIN_STACK_SIZE
	.align		4
.L_110:
        /*018c*/ 	.byte	0x04, 0x12
        /*018e*/ 	.short	(.L_112 - .L_111)
	.align		4
.L_111:
        /*0190*/ 	.word	index@(_Z9A2_kernelPdS_S_dS_S_i)
        /*0194*/ 	.word	0x00000000


	//----- nvinfo : EIATTR_MIN_STACK_SIZE
	.align		4
.L_112:
        /*0198*/ 	.byte	0x04, 0x12
        /*019a*/ 	.short	(.L_114 - .L_113)
	.align		4
.L_113:
        /*019c*/ 	.word	index@(_Z9A1_kernelPdS_d)
        /*01a0*/ 	.word	0x00000000
.L_114:


//--------------------- .nv.compat                --------------------------
	.section	.nv.compat,"",@"SHT_CUDA_COMPAT_INFO"
	.align	4
        /*0000*/ 	.byte	0x02, 0x09, 0x00, 0x00, 0x02, 0x02, 0x01, 0x00, 0x02, 0x05, 0x05, 0x00, 0x03, 0x07, 0x01, 0x01
        /*0010*/ 	.byte	0x02, 0x03, 0x00, 0x00, 0x02, 0x06, 0x01, 0x00, 0x04, 0x0b, 0x08, 0x00, 0x01, 0x00, 0x00, 0x00
        /*0020*/ 	.byte	0x00, 0x00, 0x00, 0x00


//--------------------- .nv.info._ZN3cub18CUB_300001_SM_10006detail11EmptyKernelIvEEvv --------------------------
	.section	.nv.info._ZN3cub18CUB_300001_SM_10006detail11EmptyKernelIvEEvv,"",@"SHT_CUDA_INFO"
	.sectionflags	@""
	.align	4


	//----- nvinfo : EIATTR_CUDA_API_VERSION
	.align		4
        /*0000*/ 	.byte	0x04, 0x37
        /*0002*/ 	.short	(.L_116 - .L_115)
.L_115:
        /*0004*/ 	.word	0x00000082


	//----- nvinfo : EIATTR_SPARSE_MMA_MASK
	.align		4
.L_116:
        /*0008*/ 	.byte	0x03, 0x50
        /*000a*/ 	.short	0x0000


	//----- nvinfo : EIATTR_MAXREG_COUNT
	.align		4
        /*000c*/ 	.byte	0x03, 0x1b
        /*000e*/ 	.short	0x00ff


	//----- nvinfo : EIATTR_MERCURY_ISA_VERSION
	.align		4
        /*0010*/ 	.byte	0x03, 0x5f
        /*0012*/ 	.short	0x0101


	//----- nvinfo : EIATTR_VRC_CTA_INIT_COUNT
	.align		4
        /*0014*/ 	.byte	0x02, 0x4a
	.zero		1
	.zero		1


	//----- nvinfo : EIATTR_EXIT_INSTR_OFFSETS
	.align		4
        /*0018*/ 	.byte	0x04, 0x1c
        /*001a*/ 	.short	(.L_118 - .L_117)


	//   ....[0]....
.L_117:
        /*001c*/ 	.word	0x00000010


	//----- nvinfo : EIATTR_SW_WAR
	.align		4
.L_118:
        /*0020*/ 	.byte	0x04, 0x36
        /*0022*/ 	.short	(.L_120 - .L_119)
.L_119:
        /*0024*/ 	.word	0x00000008
.L_120:


//--------------------- .nv.info._Z16calcEccentricityPdS_S_S_i --------------------------
	.section	.nv.info._Z16calcEccentricityPdS_S_S_i,"",@"SHT_CUDA_INFO"
	.sectionflags	@""
	.align	4


	//----- nvinfo : EIATTR_CUDA_API_VERSION
	.align		4
        /*0000*/ 	.byte	0x04, 0x37
        /*0002*/ 	.short	(.L_122 - .L_121)
.L_121:
        /*0004*/ 	.word	0x00000082


	//----- nvinfo : EIATTR_KPARAM_INFO
	.align		4
.L_122:
        /*0008*/ 	.byte	0x04, 0x17
        /*000a*/ 	.short	(.L_124 - .L_123)
.L_123:
        /*000c*/ 	.word	0x00000000
        /*0010*/ 	.short	0x0004
        /*0012*/ 	.short	0x0020
        /*0014*/ 	.byte	0x00, 0xf0, 0x11, 0x00


	//----- nvinfo : EIATTR_KPARAM_INFO
	.align		4
.L_124:
        /*0018*/ 	.byte	0x04, 0x17
        /*001a*/ 	.short	(.L_126 - .L_125)
.L_125:
        /*001c*/ 	.word	0x00000000
        /*0020*/ 	.short	0x0003
        /*0022*/ 	.short	0x0018
        /*0024*/ 	.byte	0x00, 0xf5, 0x21, 0x00


	//----- nvinfo : EIATTR_KPARAM_INFO
	.align		4
.L_126:
        /*0028*/ 	.byte	0x04, 0x17
        /*002a*/ 	.short	(.L_128 - .L_127)
.L_127:
        /*002c*/ 	.word	0x00000000
        /*0030*/ 	.short	0x0002
        /*0032*/ 	.short	0x0010
        /*0034*/ 	.byte	0x00, 0xf5, 0x21, 0x00


	//----- nvinfo : EIATTR_KPARAM_INFO
	.align		4
.L_128:
        /*0038*/ 	.byte	0x04, 0x17
        /*003a*/ 	.short	(.L_130 - .L_129)
.L_129:
        /*003c*/ 	.word	0x00000000
        /*0040*/ 	.short	0x0001
        /*0042*/ 	.short	0x0008
        /*0044*/ 	.byte	0x00, 0xf5, 0x21, 0x00


	//----- nvinfo : EIATTR_KPARAM_INFO
	.align		4
.L_130:
        /*0048*/ 	.byte	0x04, 0x17
        /*004a*/ 	.short	(.L_132 - .L_131)
.L_131:
        /*004c*/ 	.word	0x00000000
        /*0050*/ 	.short	0x0000
        /*0052*/ 	.short	0x0000
        /*0054*/ 	.byte	0x00, 0xf5, 0x21, 0x00


	//----- nvinfo : EIATTR_SPARSE_MMA_MASK
	.align		4
.L_132:
        /*0058*/ 	.byte	0x03, 0x50
        /*005a*/ 	.short	0x0000


	//----- nvinfo : EIATTR_MAXREG_COUNT
	.align		4
        /*005c*/ 	.byte	0x03, 0x1b
        /*005e*/ 	.short	0x00ff


	//----- nvinfo : EIATTR_MERCURY_ISA_VERSION
	.align		4
        /*0060*/ 	.byte	0x03, 0x5f
        /*0062*/ 	.short	0x0101


	//----- nvinfo : EIATTR_VRC_CTA_INIT_COUNT
	.align		4
        /*0064*/ 	.byte	0x02, 0x4a
	.zero		1
	.zero		1


	//----- nvinfo : EIATTR_EXIT_INSTR_OFFSETS
	.align		4
        /*0068*/ 	.byte	0x04, 0x1c
        /*006a*/ 	.short	(.L_134 - .L_133)


	//   ....[0]....
.L_133:
        /*006c*/ 	.word	0x000000a0


	//   ....[1]....
        /*0070*/ 	.word	0x00000d10


	//----- nvinfo : EIATTR_CRS_STACK_SIZE
	.align		4
.L_134:
        /*0074*/ 	.byte	0x04, 0x1e
        /*0076*/ 	.short	(.L_136 - .L_135)
.L_135:
        /*0078*/ 	.word	0x00000000


	//----- nvinfo : EIATTR_CBANK_PARAM_SIZE
	.align		4
.L_136:
        /*007c*/ 	.byte	0x03, 0x19
        /*007e*/ 	.short	0x0024


	//----- nvinfo : EIATTR_PARAM_CBANK
	.align		4
        /*0080*/ 	.byte	0x04, 0x0a
        /*0082*/ 	.short	(.L_138 - .L_137)
	.align		4
.L_137:
        /*0084*/ 	.word	index@(.nv.constant0._Z16calcEccentricityPdS_S_S_i)
        /*0088*/ 	.short	0x0380
        /*008a*/ 	.short	0x0024


	//----- nvinfo : EIATTR_SW_WAR
	.align		4
.L_138:
        /*008c*/ 	.byte	0x04, 0x36
        /*008e*/ 	.short	(.L_140 - .L_139)
.L_139:
        /*0090*/ 	.word	0x00000008
.L_140:


//--------------------- .nv.info._Z8calcDistPdS_  --------------------------
	.section	.nv.info._Z8calcDistPdS_,"",@"SHT_CUDA_INFO"
	.sectionflags	@""
	.align	4


	//----- nvinfo : EIATTR_CUDA_API_VERSION
	.align		4
        /*0000*/ 	.byte	0x04, 0x37
        /*0002*/ 	.short	(.L_142 - .L_141)
.L_141:
        /*0004*/ 	.word	0x00000082


	//----- nvinfo : EIATTR_KPARAM_INFO
	.align		4
.L_142:
        /*0008*/ 	.byte	0x04, 0x17
        /*000a*/ 	.short	(.L_144 - .L_143)
.L_143:
        /*000c*/ 	.word	0x00000000
        /*0010*/ 	.short	0x0001
        /*0012*/ 	.short	0x0008
        /*0014*/ 	.byte	0x00, 0xf5, 0x21, 0x00


	//----- nvinfo : EIATTR_KPARAM_INFO
	.align		4
.L_144:
        /*0018*/ 	.byte	0x04, 0x17
        /*001a*/ 	.short	(.L_146 - .L_145)
.L_145:
        /*001c*/ 	.word	0x00000000
        /*0020*/ 	.short	0x0000
        /*0022*/ 	.short	0x0000
        /*0024*/ 	.byte	0x00, 0xf5, 0x21, 0x00


	//----- nvinfo : EIATTR_SPARSE_MMA_MASK
	.align		4
.L_146:
        /*0028*/ 	.byte	0x03, 0x50
        /*002a*/ 	.short	0x0000


	//----- nvinfo : EIATTR_MAXREG_COUNT
	.align		4
        /*002c*/ 	.byte	0x03, 0x1b
        /*002e*/ 	.short	0x00ff


	//----- nvinfo : EIATTR_MERCURY_ISA_VERSION
	.align		4
        /*0030*/ 	.byte	0x03, 0x5f
        /*0032*/ 	.short	0x0101


	//----- nvinfo : EIATTR_VRC_CTA_INIT_COUNT
	.align		4
        /*0034*/ 	.byte	0x02, 0x4a
	.zero		1
	.zero		1


	//----- nvinfo : EIATTR_EXIT_INSTR_OFFSETS
	.align		4
        /*0038*/ 	.byte	0x04, 0x1c
        /*003a*/ 	.short	(.L_148 - .L_147)


	//   ....[0]....
.L_147:
        /*003c*/ 	.word	0x00000580


	//----- nvinfo : EIATTR_CBANK_PARAM_SIZE
	.align		4
.L_148:
        /*0040*/ 	.byte	0x03, 0x19
        /*0042*/ 	.short	0x0010


	//----- nvinfo : EIATTR_PARAM_CBANK
	.align		4
        /*0044*/ 	.byte	0x04, 0x0a
        /*0046*/ 	.short	(.L_150 - .L_149)
	.align		4
.L_149:
        /*0048*/ 	.word	index@(.nv.constant0._Z8calcDistPdS_)
        /*004c*/ 	.short	0x0380
        /*004e*/ 	.short	0x0010


	//----- nvinfo : EIATTR_SW_WAR
	.align		4
.L_150:
        /*0050*/ 	.byte	0x04, 0x36
        /*0052*/ 	.short	(.L_152 - .L_151)
.L_151:
        /*0054*/ 	.word	0x00000008
.L_152:


//--------------------- .nv.info._Z9collisionPdS_S_S_id --------------------------
	.section	.nv.info._Z9collisionPdS_S_S_id,"",@"SHT_CUDA_INFO"
	.sectionflags	@""
	.align	4


	//----- nvinfo : EIATTR_CUDA_API_VERSION
	.align		4
        /*0000*/ 	.byte	0x04, 0x37
        /*0002*/ 	.short	(.L_154 - .L_153)
.L_153:
        /*0004*/ 	.word	0x00000082


	//----- nvinfo : EIATTR_KPARAM_INFO
	.align		4
.L_154:
        /*0008*/ 	.byte	0x04, 0x17
        /*000a*/ 	.short	(.L_156 - .L_155)
.L_155:
        /*000c*/ 	.word	0x00000000
        /*0010*/ 	.short	0x0005
        /*0012*/ 	.short	0x0028
        /*0014*/ 	.byte	0x00, 0xf0, 0x21, 0x00


	//----- nvinfo : EIATTR_KPARAM_INFO
	.align		4
.L_156:
        /*0018*/ 	.byte	0x04, 0x17
        /*001a*/ 	.short	(.L_158 - .L_157)
.L_157:
        /*001c*/ 	.word	0x00000000
        /*0020*/ 	.short	0x0004
        /*0022*/ 	.short	0x0020
        /*0024*/ 	.byte	0x00, 0xf0, 0x11, 0x00


	//----- nvinfo : EIATTR_KPARAM_INFO
	.align		4
.L_158:
        /*0028*/ 	.byte	0x04, 0x17
        /*002a*/ 	.short	(.L_160 - .L_159)
.L_159:
        /*002c*/ 	.word	0x00000000
        /*0030*/ 	.short	0x0003
        /*0032*/ 	.short	0x0018
        /*0034*/ 	.byte	0x00, 0xf5, 0x21, 0x00


	//----- nvinfo : EIATTR_KPARAM_INFO
	.align		4
.L_160:
        /*0038*/ 	.byte	0x04, 0x17
        /*003a*/ 	.short	(.L_162 - .L_161)
.L_161:
        /*003c*/ 	.word	0x00000000
        /*0040*/ 	.short	0x0002
        /*0042*/ 	.short	0x0010
        /*0044*/ 	.byte	0x00, 0xf5, 0x21, 0x00


	//----- nvinfo : EIATTR_KPARAM_INFO
	.align		4
.L_162:
        /*0048*/ 	.byte	0x04, 0x17
        /*004a*/ 	.short	(.L_164 - .L_163)
.L_163:
        /*004c*/ 	.word	0x00000000
        /*0050*/ 	.short	0x0001
        /*0052*/ 	.short	0x0008
        /*0054*/ 	.byte	0x00, 0xf5, 0x21, 0x00


	//----- nvinfo : EIATTR_KPARAM_INFO
	.align		4
.L_164:
        /*0058*/ 	.byte	0x04, 0x17
        /*005a*/ 	.short	(.L_166 - .L_165)
.L_165:
        /*005c*/ 	.word	0x00000000
        /*0060*/ 	.short	0x0000
        /*0062*/ 	.short	0x0000
        /*0064*/ 	.byte	0x00, 0xf5, 0x21, 0x00


	//----- nvinfo : EIATTR_SPARSE_MMA_MASK
	.align		4
.L_166:
        /*0068*/ 	.byte	0x03, 0x50
        /*006a*/ 	.short	0x0000


	//----- nvinfo : EIATTR_MAXREG_COUNT
	.align		4
        /*006c*/ 	.byte	0x03, 0x1b
        /*006e*/ 	.short	0x00ff


	//----- nvinfo : EIATTR_MERCURY_ISA_VERSION
	.align		4
        /*0070*/ 	.byte	0x03, 0x5f
        /*0072*/ 	.short	0x0101


	//----- nvinfo : EIATTR_VRC_CTA_INIT_COUNT
	.align		4
        /*0074*/ 	.byte	0x02, 0x4a
	.zero		1
	.zero		1


	//----- nvinfo : EIATTR_EXIT_INSTR_OFFSETS
	.align		4
        /*0078*/ 	.byte	0x04, 0x1c
        /*007a*/ 	.short	(.L_168 - .L_167)


	//   ....[0]....
.L_167:
        /*007c*/ 	.word	0x000000a0


	//   ....[1]....
        /*0080*/ 	.word	0x00000e60


	//   ....[2]....
        /*0084*/ 	.word	0x00000ed0


	//----- nvinfo : EIATTR_CRS_STACK_SIZE
	.align		4
.L_168:
        /*0088*/ 	.byte	0x04, 0x1e
        /*008a*/ 	.short	(.L_170 - .L_169)
.L_169:
        /*008c*/ 	.word	0x00000000


	//----- nvinfo : EIATTR_CBANK_PARAM_SIZE
	.align		4
.L_170:
        /*0090*/ 	.byte	0x03, 0x19
        /*0092*/ 	.short	0x0030


	//----- nvinfo : EIATTR_PARAM_CBANK
	.align		4
        /*0094*/ 	.byte	0x04, 0x0a
        /*0096*/ 	.short	(.L_172 - .L_171)
	.align		4
.L_171:
        /*0098*/ 	.word	index@(.nv.constant0._Z9collisionPdS_S_S_id)
        /*009c*/ 	.short	0x0380
        /*009e*/ 	.short	0x0030


	//----- nvinfo : EIATTR_SW_WAR
	.align		4
.L_172:
        /*00a0*/ 	.byte	0x04, 0x36
        /*00a2*/ 	.short	(.L_174 - .L_173)
.L_173:
        /*00a4*/ 	.word	0x00000008
.L_174:


//--------------------- .nv.info._Z12statusUpdatePdS_S_S_i --------------------------
	.section	.nv.info._Z12statusUpdatePdS_S_S_i,"",@"SHT_CUDA_INFO"
	.sectionflags	@""
	.align	4


	//----- nvinfo : EIATTR_CUDA_API_VERSION
	.align		4
        /*0000*/ 	.byte	0x04, 0x37
        /*0002*/ 	.short	(.L_176 - .L_175)
.L_175:
        /*0004*/ 	.word	0x00000082


	//----- nvinfo : EIATTR_KPARAM_INFO
	.align		4
.L_176:
        /*0008*/ 	.byte	0x04, 0x17
        /*000a*/ 	.short	(.L_178 - .L_177)
.L_177:
        /*000c*/ 	.word	0x00000000
        /*0010*/ 	.short	0x0004
        /*0012*/ 	.short	0x0020
        /*0014*/ 	.byte	0x00, 0xf0, 0x11, 0x00


	//----- nvinfo : EIATTR_KPARAM_INFO
	.align		4
.L_178:
        /*0018*/ 	.byte	0x04, 0x17
        /*001a*/ 	.short	(.L_180 - .L_179)
.L_179:
        /*001c*/ 	.word	0x00000000
        /*0020*/ 	.short	0x0003
        /*0022*/ 	.short	0x0018
        /*0024*/ 	.byte	0x00, 0xf5, 0x21, 0x00


	//----- nvinfo : EIATTR_KPARAM_INFO
	.align		4
.L_180:
        /*0028*/ 	.byte	0x04, 0x17
        /*002a*/ 	.short	(.L_182 - .L_181)
.L_181:
        /*002c*/ 	.word	0x00000000
        /*0030*/ 	.short	0x0002
        /*0032*/ 	.short	0x0010
        /*0034*/ 	.byte	0x00, 0xf5, 0x21, 0x00


	//----- nvinfo : EIATTR_KPARAM_INFO
	.align		4
.L_182:
        /*0038*/ 	.byte	0x04, 0x17
        /*003a*/ 	.short	(.L_184 - .L_183)
.L_183:
        /*003c*/ 	.word	0x00000000
        /*0040*/ 	.short	0x0001
        /*0042*/ 	.short	0x0008
        /*0044*/ 	.byte	0x00, 0xf5, 0x21, 0x00


	//----- nvinfo : EIATTR_KPARAM_INFO
	.align		4
.L_184:
        /*0048*/ 	.byte	0x04, 0x17
        /*004a*/ 	.short	(.L_186 - .L_185)
.L_185:
        /*004c*/ 	.word	0x00000000
        /*0050*/ 	.short	0x0000
        /*0052*/ 	.short	0x0000
        /*0054*/ 	.byte	0x00, 0xf5, 0x21, 0x00


	//----- nvinfo : EIATTR_SPARSE_MMA_MASK
	.align		4
.L_186:
        /*0058*/ 	.byte	0x03, 0x50
        /*005a*/ 	.short	0x0000


	//----- nvinfo : EIATTR_MAXREG_COUNT
	.align		4
        /*005c*/ 	.byte	0x03, 0x1b
        /*005e*/ 	.short	0x00ff


	//----- nvinfo : EIATTR_MERCURY_ISA_VERSION
	.align		4
        /*0060*/ 	.byte	0x03, 0x5f
        /*0062*/ 	.short	0x0101


	//----- nvinfo : EIATTR_VRC_CTA_INIT_COUNT
	.align		4
        /*0064*/ 	.byte	0x02, 0x4a
	.zero		1
	.zero		1


	//----- nvinfo : EIATTR_EXIT_INSTR_OFFSETS
	.align		4
        /*0068*/ 	.byte	0x04, 0x1c
        /*006a*/ 	.short	(.L_188 - .L_187)


	//   ....[0]....
.L_187:
        /*006c*/ 	.word	0x000001c0


	//----- nvinfo : EIATTR_CBANK_PARAM_SIZE
	.align		4
.L_188:
        /*0070*/ 	.byte	0x03, 0x19
        /*0072*/ 	.short	0x0024


	//----- nvinfo : EIATTR_PARAM_CBANK
	.align		4
        /*0074*/ 	.byte	0x04, 0x0a
        /*0076*/ 	.short	(.L_190 - .L_189)
	.align		4
.L_189:
        /*0078*/ 	.word	index@(.nv.constant0._Z12statusUpdatePdS_S_S_i)
        /*007c*/ 	.short	0x0380
        /*007e*/ 	.short	0x0024


	//----- nvinfo : EIATTR_SW_WAR
	.align		4
.L_190:
        /*0080*/ 	.byte	0x04, 0x36
        /*0082*/ 	.short	(.L_192 - .L_191)
.L_191:
        /*0084*/ 	.word	0x00000008
.L_192:


//--------------------- .nv.info._Z12consMomentumPdS_S_iS_ --------------------------
	.section	.nv.info._Z12consMomentumPdS_S_iS_,"",@"SHT_CUDA_INFO"
	.sectionflags	@""
	.align	4


	//----- nvinfo : EIATTR_CUDA_API_VERSION
	.align		4
        /*0000*/ 	.byte	0x04, 0x37
        /*0002*/ 	.short	(.L_194 - .L_193)
.L_193:
        /*0004*/ 	.word	0x00000082


	//----- nvinfo : EIATTR_KPARAM_INFO
	.align		4
.L_194:
        /*0008*/ 	.byte	0x04, 0x17
        /*000a*/ 	.short	(.L_196 - .L_195)
.L_195:
        /*000c*/ 	.word	0x00000000
        /*0010*/ 	.short	0x0004
        /*0012*/ 	.short	0x0020
        /*0014*/ 	.byte	0x00, 0xf5, 0x21, 0x00


	//----- nvinfo : EIATTR_KPARAM_INFO
	.align		4
.L_196:
        /*0018*/ 	.byte	0x04, 0x17
        /*001a*/ 	.short	(.L_198 - .L_197)
.L_197:
        /*001c*/ 	.word	0x00000000
        /*0020*/ 	.short	0x0003
        /*0022*/ 	.short	0x0018
        /*0024*/ 	.byte	0x00, 0xf0, 0x11, 0x00


	//----- nvinfo : EIATTR_KPARAM_INFO
	.align		4
.L_198:
        /*0028*/ 	.byte	0x04, 0x17
        /*002a*/ 	.short	(.L_200 - .L_199)
.L_199:
        /*002c*/ 	.word	0x00000000
        /*0030*/ 	.short	0x0002
        /*0032*/ 	.short	0x0010
        /*0034*/ 	.byte	0x00, 0xf5, 0x21, 0x00


	//----- nvinfo : EIATTR_KPARAM_INFO
	.align		4
.L_200:
        /*0038*/ 	.byte	0x04, 0x17
        /*003a*/ 	.short	(.L_202 - .L_201)
.L_201:
        /*003c*/ 	.word	0x00000000
        /*0040*/ 	.short	0x0001
        /*0042*/ 	.short	0x0008
        /*0044*/ 	.byte	0x00, 0xf5, 0x21, 0x00


	//----- nvinfo : EIATTR_KPARAM_INFO
	.align		4
.L_202:
        /*0048*/ 	.byte	0x04, 0x17
        /*004a*/ 	.short	(.L_204 - .L_203)
.L_203:
        /*004c*/ 	.word	0x00000000
        /*0050*/ 	.short	0x0000
        /*0052*/ 	.short	0x0000
        /*0054*/ 	.byte	0x00, 0xf5, 0x21, 0x00


	//----- nvinfo : EIATTR_SPARSE_MMA_MASK
	.align		4
.L_204:
        /*0058*/ 	.byte	0x03, 0x50
        /*005a*/ 	.short	0x0000


	//----- nvinfo : EIATTR_MAXREG_COUNT
	.align		4
        /*005c*/ 	.byte	0x03, 0x1b
        /*005e*/ 	.short	0x00ff


	//----- nvinfo : EIATTR_MERCURY_ISA_VERSION
	.align		4
        /*0060*/ 	.byte	0x03, 0x5f
        /*0062*/ 	.short	0x0101


	//----- nvinfo : EIATTR_VRC_CTA_INIT_COUNT
	.align		4
        /*0064*/ 	.byte	0x02, 0x4a
	.zero		1
	.zero		1


	//----- nvinfo : EIATTR_EXIT_INSTR_OFFSETS
	.align		4
        /*0068*/ 	.byte	0x04, 0x1c
        /*006a*/ 	.short	(.L_206 - .L_205)


	//   ....[0]....
.L_205:
        /*006c*/ 	.word	0x00000030


	//   ....[1]....
        /*0070*/ 	.word	0x00001030


	//----- nvinfo : EIATTR_CRS_STACK_SIZE
	.align		4
.L_206:
        /*0074*/ 	.byte	0x04, 0x1e
        /*0076*/ 	.short	(.L_208 - .L_207)
.L_207:
        /*0078*/ 	.word	0x00000000


	//----- nvinfo : EIATTR_CBANK_PARAM_SIZE
	.align		4
.L_208:
        /*007c*/ 	.byte	0x03, 0x19
        /*007e*/ 	.short	0x0028


	//----- nvinfo : EIATTR_PARAM_CBANK
	.align		4
        /*0080*/ 	.byte	0x04, 0x0a
        /*0082*/ 	.short	(.L_210 - .L_209)
	.align		4
.L_209:
        /*0084*/ 	.word	index@(.nv.constant0._Z12consMomentumPdS_S_iS_)
        /*0088*/ 	.short	0x0380
        /*008a*/ 	.short	0x0028


	//----- nvinfo : EIATTR_SW_WAR
	.align		4
.L_210:
        /*008c*/ 	.byte	0x04, 0x36
        /*008e*/ 	.short	(.L_212 - .L_211)
.L_211:
        /*0090*/ 	.word	0x00000008
.L_212:


//--------------------- .nv.info._Z10mergeEjectPdS_id --------------------------
	.section	.nv.info._Z10mergeEjectPdS_id,"",@"SHT_CUDA_INFO"
	.sectionflags	@""
	.align	4


	//----- nvinfo : EIATTR_CUDA_API_VERSION
	.align		4
        /*0000*/ 	.byte	0x04, 0x37
        /*0002*/ 	.short	(.L_214 - .L_213)
.L_213:
        /*0004*/ 	.word	0x00000082


	//----- nvinfo : EIATTR_KPARAM_INFO
	.align		4
.L_214:
        /*0008*/ 	.byte	0x04, 0x17
        /*000a*/ 	.short	(.L_216 - .L_215)
.L_215:
        /*000c*/ 	.word	0x00000000
        /*0010*/ 	.short	0x0003
        /*0012*/ 	.short	0x0018
        /*0014*/ 	.byte	0x00, 0xf0, 0x21, 0x00


	//----- nvinfo : EIATTR_KPARAM_INFO
	.align		4
.L_216:
        /*0018*/ 	.byte	0x04, 0x17
        /*001a*/ 	.short	(.L_218 - .L_217)
.L_217:
        /*001c*/ 	.word	0x00000000
        /*0020*/ 	.short	0x0002
        /*0022*/ 	.short	0x0010
        /*0024*/ 	.byte	0x00, 0xf0, 0x11, 0x00


	//----- nvinfo : EIATTR_KPARAM_INFO
	.align		4
.L_218:
        /*0028*/ 	.byte	0x04, 0x17
        /*002a*/ 	.short	(.L_220 - .L_219)
.L_219:
        /*002c*/ 	.word	0x00000000
        /*0030*/ 	.short	0x0001
        /*0032*/ 	.short	0x0008
        /*0034*/ 	.byte	0x00, 0xf5, 0x21, 0x00


	//----- nvinfo : EIATTR_KPARAM_INFO
	.align		4
.L_220:
        /*0038*/ 	.byte	0x04, 0x17
        /*003a*/ 	.short	(.L_222 - .L_221)
.L_221:
        /*003c*/ 	.word	0x00000000
        /*0040*/ 	.short	0x0000
        /*0042*/ 	.short	0x0000
        /*0044*/ 	.byte	0x00, 0xf5, 0x21, 0x00


	//----- nvinfo : EIATTR_SPARSE_MMA_MASK
	.align		4
.L_222:
        /*0048*/ 	.byte	0x03, 0x50
        /*004a*/ 	.short	0x0000


	//----- nvinfo : EIATTR_MAXREG_COUNT
	.align		4
        /*004c*/ 	.byte	0x03, 0x1b
        /*004e*/ 	.short	0x00ff


	//----- nvinfo : EIATTR_MERCURY_ISA_VERSION
	.align		4
        /*0050*/ 	.byte	0x03, 0x5f
        /*0052*/ 	.short	0x0101


	//----- nvinfo : EIATTR_VRC_CTA_INIT_COUNT
	.align		4
        /*0054*/ 	.byte	0x02, 0x4a
	.zero		1
	.zero		1


	//----- nvinfo : EIATTR_EXIT_INSTR_OFFSETS
	.align		4
        /*0058*/ 	.byte	0x04, 0x1c
        /*005a*/ 	.short	(.L_224 - .L_223)


	//   ....[0]....
.L_223:
        /*005c*/ 	.word	0x000000a0


	//   ....[1]....
        /*0060*/ 	.word	0x00000730


	//   ....[2]....
        /*0064*/ 	.word	0x00000760


	//   ....[3]....
        /*0068*/ 	.word	0x00000790


	//   ....[4]....
        /*006c*/ 	.word	0x000007d0


	//----- nvinfo : EIATTR_CRS_STACK_SIZE
	.align		4
.L_224:
        /*0070*/ 	.byte	0x04, 0x1e
        /*0072*/ 	.short	(.L_226 - .L_225)
.L_225:
        /*0074*/ 	.word	0x00000000


	//----- nvinfo : EIATTR_CBANK_PARAM_SIZE
	.align		4
.L_226:
        /*0078*/ 	.byte	0x03, 0x19
        /*007a*/ 	.short	0x0020


	//----- nvinfo : EIATTR_PARAM_CBANK
	.align		4
        /*007c*/ 	.byte	0x04, 0x0a
        /*007e*/ 	.short	(.L_228 - .L_227)
	.align		4
.L_227:
        /*0080*/ 	.word	index@(.nv.constant0._Z10mergeEjectPdS_id)
        /*0084*/ 	.short	0x0380
        /*0086*/ 	.short	0x0020


	//----- nvinfo : EIATTR_SW_WAR
	.align		4
.L_228:
        /*0088*/ 	.byte	0x04, 0x36
        /*008a*/ 	.short	(.L_230 - .L_229)
.L_229:
        /*008c*/ 	.word	0x00000008
.L_230:


//--------------------- .nv.info._Z8B_kernelPdS_S_S_diS_d --------------------------
	.section	.nv.info._Z8B_kernelPdS_S_S_diS_d,"",@"SHT_CUDA_INFO"
	.sectionflags	@""
	.align	4


	//----- nvinfo : EIATTR_CUDA_API_VERSION
	.align		4
        /*0000*/ 	.byte	0x04, 0x37
        /*0002*/ 	.short	(.L_232 - .L_231)
.L_231:
        /*0004*/ 	.word	0x00000082


	//----- nvinfo : EIATTR_KPARAM_INFO
	.align		4
.L_232:
        /*0008*/ 	.byte	0x04, 0x17
        /*000a*/ 	.short	(.L_234 - .L_233)
.L_233:
        /*000c*/ 	.word	0x00000000
        /*0010*/ 	.short	0x0007
        /*0012*/ 	.short	0x0038
        /*0014*/ 	.byte	0x00, 0xf0, 0x21, 0x00


	//----- nvinfo : EIATTR_KPARAM_INFO
	.align		4
.L_234:
        /*0018*/ 	.byte	0x04, 0x17
        /*001a*/ 	.short	(.L_236 - .L_235)
.L_235:
        /*001c*/ 	.word	0x00000000
        /*0020*/ 	.short	0x0006
        /*0022*/ 	.short	0x0030
        /*0024*/ 	.byte	0x00, 0xf5, 0x21, 0x00


	//----- nvinfo : EIATTR_KPARAM_INFO
	.align		4
.L_236:
        /*0028*/ 	.byte	0x04, 0x17
        /*002a*/ 	.short	(.L_238 - .L_237)
.L_237:
        /*002c*/ 	.word	0x00000000
        /*0030*/ 	.short	0x0005
        /*0032*/ 	.short	0x0028
        /*0034*/ 	.byte	0x00, 0xf0, 0x11, 0x00


	//----- nvinfo : EIATTR_KPARAM_INFO
	.align		4
.L_238:
        /*0038*/ 	.byte	0x04, 0x17
        /*003a*/ 	.short	(.L_240 - .L_239)
.L_239:
        /*003c*/ 	.word	0x00000000
        /*0040*/ 	.short	0x0004
        /*0042*/ 	.short	0x0020
        /*0044*/ 	.byte	0x00, 0xf0, 0x21, 0x00


	//----- nvinfo : EIATTR_KPARAM_INFO
	.align		4
.L_240:
        /*0048*/ 	.byte	0x04, 0x17
        /*004a*/ 	.short	(.L_242 - .L_241)
.L_241:
        /*004c*/ 	.word	0x00000000
        /*0050*/ 	.short	0x0003
        /*0052*/ 	.short	0x0018
        /*0054*/ 	.byte	0x00, 0xf5, 0x21, 0x00


	//----- nvinfo : EIATTR_KPARAM_INFO
	.align		4
.L_242:
        /*0058*/ 	.byte	0x04, 0x17
        /*005a*/ 	.short	(.L_244 - .L_243)
.L_243:
        /*005c*/ 	.word	0x00000000
        /*0060*/ 	.short	0x0002
        /*0062*/ 	.short	0x0010
        /*0064*/ 	.byte	0x00, 0xf5, 0x21, 0x00


	//----- nvinfo : EIATTR_KPARAM_INFO
	.align		4
.L_244:
        /*0068*/ 	.byte	0x04, 0x17
        /*006a*/ 	.short	(.L_246 - .L_245)
.L_245:
        /*006c*/ 	.word	0x00000000
        /*0070*/ 	.short	0x0001
        /*0072*/ 	.short	0x0008
        /*0074*/ 	.byte	0x00, 0xf5, 0x21, 0x00


	//----- nvinfo : EIATTR_KPARAM_INFO
	.align		4
.L_246:
        /*0078*/ 	.byte	0x04, 0x17
        /*007a*/ 	.short	(.L_248 - .L_247)
.L_247:
        /*007c*/ 	.word	0x00000000
        /*0080*/ 	.short	0x0000
        /*0082*/ 	.short	0x0000
        /*0084*/ 	.byte	0x00, 0xf5, 0x21, 0x00


	//----- nvinfo : EIATTR_SPARSE_MMA_MASK
	.align		4
.L_248:
        /*0088*/ 	.byte	0x03, 0x50
        /*008a*/ 	.short	0x0000


	//----- nvinfo : EIATTR_MAXREG_COUNT
	.align		4
        /*008c*/ 	.byte	0x03, 0x1b
        /*008e*/ 	.short	0x00ff


	//----- nvinfo : EIATTR_MERCURY_ISA_VERSION
	.align		4
        /*0090*/ 	.byte	0x03, 0x5f
        /*0092*/ 	.short	0x0101


	//----- nvinfo : EIATTR_VRC_CTA_INIT_COUNT
	.align		4
        /*0094*/ 	.byte	0x02, 0x4a
	.zero		1
	.zero		1


	//----- nvinfo : EIATTR_EXIT_INSTR_OFFSETS
	.align		4
        /*0098*/ 	.byte	0x04, 0x1c
        /*009a*/ 	.short	(.L_250 - .L_249)


	//   ....[0]....
.L_249:
        /*009c*/ 	.word	0x000000a0


	//   ....[1]....
        /*00a0*/ 	.word	0x00000770


	//----- nvinfo : EIATTR_CRS_STACK_SIZE
	.align		4
.L_250:
        /*00a4*/ 	.byte	0x04, 0x1e
        /*00a6*/ 	.short	(.L_252 - .L_251)
.L_251:
        /*00a8*/ 	.word	0x00000000


	//----- nvinfo : EIATTR_CBANK_PARAM_SIZE
	.align		4
.L_252:
        /*00ac*/ 	.byte	0x03, 0x19
        /*00ae*/ 	.short	0x0040


	//----- nvinfo : EIATTR_PARAM_CBANK
	.align		4
        /*00b0*/ 	.byte	0x04, 0x0a
        /*00b2*/ 	.short	(.L_254 - .L_253)
	.align		4
.L_253:
        /*00b4*/ 	.word	index@(.nv.constant0._Z8B_kernelPdS_S_S_diS_d)
        /*00b8*/ 	.short	0x0380
        /*00ba*/ 	.short	0x0040


	//----- nvinfo : EIATTR_SW_WAR
	.align		4
.L_254:
        /*00bc*/ 	.byte	0x04, 0x36
        /*00be*/ 	.short	(.L_256 - .L_255)
.L_255:
        /*00c0*/ 	.word	0x00000008
.L_256:


//--------------------- .nv.info._Z9A2_kernelPdS_S_dS_S_i --------------------------
	.section	.nv.info._Z9A2_kernelPdS_S_dS_S_i,"",@"SHT_CUDA_INFO"
	.sectionflags	@""
	.align	4


	//----- nvinfo : EIATTR_CUDA_API_VERSION
	.align		4
        /*0000*/ 	.byte	0x04, 0x37
        /*0002*/ 	.short	(.L_258 - .L_257)
.L_257:
        /*0004*/ 	.word	0x00000082


	//----- nvinfo : EIATTR_KPARAM_INFO
	.align		4
.L_258:
        /*0008*/ 	.byte	0x04, 0x17
        /*000a*/ 	.short	(.L_260 - .L_259)
.L_259:
        /*000c*/ 	.word	0x00000000
        /*0010*/ 	.short	0x0006
        /*0012*/ 	.short	0x0030
        /*0014*/ 	.byte	0x00, 0xf0, 0x11, 0x00


	//----- nvinfo : EIATTR_KPARAM_INFO
	.align		4
.L_260:
        /*0018*/ 	.byte	0x04, 0x17
        /*001a*/ 	.short	(.L_262 - .L_261)
.L_261:
        /*001c*/ 	.word	0x00000000
        /*0020*/ 	.short	0x0005
        /*0022*/ 	.short	0x0028
        /*0024*/ 	.byte	0x00, 0xf5, 0x21, 0x00


	//----- nvinfo : EIATTR_KPARAM_INFO
	.align		4
.L_262:
        /*0028*/ 	.byte	0x04, 0x17
        /*002a*/ 	.short	(.L_264 - .L_263)
.L_263:
        /*002c*/ 	.word	0x00000000
        /*0030*/ 	.short	0x0004
        /*0032*/ 	.short	0x0020
        /*0034*/ 	.byte	0x00, 0xf5, 0x21, 0x00


	//----- nvinfo : EIATTR_KPARAM_INFO
	.align		4
.L_264:
        /*0038*/ 	.byte	0x04, 0x17
        /*003a*/ 	.short	(.L_266 - .L_265)
.L_265:
        /*003c*/ 	.word	0x00000000
        /*0040*/ 	.short	0x0003
        /*0042*/ 	.short	0x0018
        /*0044*/ 	.byte	0x00, 0xf0, 0x21, 0x00


	//----- nvinfo : EIATTR_KPARAM_INFO
	.align		4
.L_266:
        /*0048*/ 	.byte	0x04, 0x17
        /*004a*/ 	.short	(.L_268 - .L_267)
.L_267:
        /*004c*/ 	.word	0x00000000
        /*0050*/ 	.short	0x0002
        /*0052*/ 	.short	0x0010
        /*0054*/ 	.byte	0x00, 0xf5, 0x21, 0x00


	//----- nvinfo : EIATTR_KPARAM_INFO
	.align		4
.L_268:
        /*0058*/ 	.byte	0x04, 0x17
        /*005a*/ 	.short	(.L_270 - .L_269)
.L_269:
        /*005c*/ 	.word	0x00000000
        /*0060*/ 	.short	0x0001
        /*0062*/ 	.short	0x0008
        /*0064*/ 	.byte	0x00, 0xf5, 0x21, 0x00


	//----- nvinfo : EIATTR_KPARAM_INFO
	.align		4
.L_270:
        /*0068*/ 	.byte	0x04, 0x17
        /*006a*/ 	.short	(.L_272 - .L_271)
.L_271:
        /*006c*/ 	.word	0x00000000
        /*0070*/ 	.short	0x0000
        /*0072*/ 	.short	0x0000
        /*0074*/ 	.byte	0x00, 0xf5, 0x21, 0x00


	//----- nvinfo : EIATTR_SPARSE_MMA_MASK
	.align		4
.L_272:
        /*0078*/ 	.byte	0x03, 0x50
        /*007a*/ 	.short	0x0000


	//----- nvinfo : EIATTR_MAXREG_COUNT
	.align		4
        /*007c*/ 	.byte	0x03, 0x1b
        /*007e*/ 	.short	0x00ff


	//----- nvinfo : EIATTR_MERCURY_ISA_VERSION
	.align		4
        /*0080*/ 	.byte	0x03, 0x5f
        /*0082*/ 	.short	0x0101


	//----- nvinfo : EIATTR_VRC_CTA_INIT_COUNT
	.align		4
        /*0084*/ 	.byte	0x02, 0x4a
	.zero		1
	.zero		1


	//----- nvinfo : EIATTR_EXIT_INSTR_OFFSETS
	.align		4
        /*0088*/ 	.byte	0x04, 0x1c
        /*008a*/ 	.short	(.L_274 - .L_273)


	//   ....[0]....
.L_273:
        /*008c*/ 	.word	0x000000a0


	//   ....[1]....
        /*0090*/ 	.word	0x00000b70


	//----- nvinfo : EIATTR_CRS_STACK_SIZE
	.align		4
.L_274:
        /*0094*/ 	.byte	0x04, 0x1e
        /*0096*/ 	.short	(.L_276 - .L_275)
.L_275:
        /*0098*/ 	.word	0x00000000


	//----- nvinfo : EIATTR_CBANK_PARAM_SIZE
	.align		4
.L_276:
        /*009c*/ 	.byte	0x03, 0x19
        /*009e*/ 	.short	0x0034


	//----- nvinfo : EIATTR_PARAM_CBANK
	.align		4
        /*00a0*/ 	.byte	0x04, 0x0a
        /*00a2*/ 	.short	(.L_278 - .L_277)
	.align		4
.L_277:
        /*00a4*/ 	.word	index@(.nv.constant0._Z9A2_kernelPdS_S_dS_S_i)
        /*00a8*/ 	.short	0x0380
        /*00aa*/ 	.short	0x0034


	//----- nvinfo : EIATTR_SW_WAR
	.align		4
.L_278:
        /*00ac*/ 	.byte	0x04, 0x36
        /*00ae*/ 	.short	(.L_280 - .L_279)
.L_279:
        /*00b0*/ 	.word	0x00000008
.L_280:


//--------------------- .nv.info._Z9A1_kernelPdS_d --------------------------
	.section	.nv.info._Z9A1_kernelPdS_d,"",@"SHT_CUDA_INFO"
	.sectionflags	@""
	.align	4


	//----- nvinfo : EIATTR_CUDA_API_VERSION
	.align		4
        /*0000*/ 	.byte	0x04, 0x37
        /*0002*/ 	.short	(.L_282 - .L_281)
.L_281:
        /*0004*/ 	.word	0x00000082


	//----- nvinfo : EIATTR_KPARAM_INFO
	.align		4
.L_282:
        /*0008*/ 	.byte	0x04, 0x17
        /*000a*/ 	.short	(.L_284 - .L_283)
.L_283:
        /*000c*/ 	.word	0x00000000
        /*0010*/ 	.short	0x0002
        /*0012*/ 	.short	0x0010
        /*0014*/ 	.byte	0x00, 0xf0, 0x21, 0x00


	//----- nvinfo : EIATTR_KPARAM_INFO
	.align		4
.L_284:
        /*0018*/ 	.byte	0x04, 0x17
        /*001a*/ 	.short	(.L_286 - .L_285)
.L_285:
        /*001c*/ 	.word	0x00000000
        /*0020*/ 	.short	0x0001
        /*0022*/ 	.short	0x0008
        /*0024*/ 	.byte	0x00, 0xf5, 0x21, 0x00


	//----- nvinfo : EIATTR_KPARAM_INFO
	.align		4
.L_286:
        /*0028*/ 	.byte	0x04, 0x17
        /*002a*/ 	.short	(.L_288 - .L_287)
.L_287:
        /*002c*/ 	.word	0x00000000
        /*0030*/ 	.short	0x0000
        /*0032*/ 	.short	0x0000
        /*0034*/ 	.byte	0x00, 0xf5, 0x21, 0x00


	//----- nvinfo : EIATTR_SPARSE_MMA_MASK
	.align		4
.L_288:
        /*0038*/ 	.byte	0x03, 0x50
        /*003a*/ 	.short	0x0000


	//----- nvinfo : EIATTR_MAXREG_COUNT
	.align		4
        /*003c*/ 	.byte	0x03, 0x1b
        /*003e*/ 	.short	0x00ff


	//----- nvinfo : EIATTR_MERCURY_ISA_VERSION
	.align		4
        /*0040*/ 	.byte	0x03, 0x5f
        /*0042*/ 	.short	0x0101


	//----- nvinfo : EIATTR_VRC_CTA_INIT_COUNT
	.align		4
        /*0044*/ 	.byte	0x02, 0x4a
	.zero		1
	.zero		1


	//----- nvinfo : EIATTR_EXIT_INSTR_OFFSETS
	.align		4
        /*0048*/ 	.byte	0x04, 0x1c
        /*004a*/ 	.short	(.L_290 - .L_289)


	//   ....[0]....
.L_289:
        /*004c*/ 	.word	0x000000f0


	//----- nvinfo : EIATTR_CBANK_PARAM_SIZE
	.align		4
.L_290:
        /*0050*/ 	.byte	0x03, 0x19
        /*0052*/ 	.short	0x0018


	//----- nvinfo : EIATTR_PARAM_CBANK
	.align		4
        /*0054*/ 	.byte	0x04, 0x0a
        /*0056*/ 	.short	(.L_292 - .L_291)
	.align		4
.L_291:
        /*0058*/ 	.word	index@(.nv.constant0._Z9A1_kernelPdS_d)
        /*005c*/ 	.short	0x0380
        /*005e*/ 	.short	0x0018


	//----- nvinfo : EIATTR_SW_WAR
	.align		4
.L_292:
        /*0060*/ 	.byte	0x04, 0x36
        /*0062*/ 	.short	(.L_294 - .L_293)
.L_293:
        /*0064*/ 	.word	0x00000008
.L_294:


//--------------------- .nv.callgraph             --------------------------
	.section	.nv.callgraph,"",@"SHT_CUDA_CALLGRAPH"
	.align	4
	.sectionentsize	8
	.align		4
        /*0000*/ 	.word	0x00000000
	.align		4
        /*0004*/ 	.word	0xffffffff
	.align		4
        /*0008*/ 	.word	0x00000000
	.align		4
        /*000c*/ 	.word	0xfffffffe
	.align		4
        /*0010*/ 	.word	0x00000000
	.align		4
        /*0014*/ 	.word	0xfffffffd
	.align		4
        /*0018*/ 	.word	0x00000000
	.align		4
        /*001c*/ 	.word	0xfffffffc


//--------------------- .nv.constant4             --------------------------
	.section	.nv.constant4,"a",@progbits
	.align	8
	.align		8
.nv.constant4:
        /*0000*/ 	.dword	_ZN34_INTERNAL_38eb9145_4_k_cu_e715ed1a4cuda3std3__45__cpo5beginE
	.align		8
        /*0008*/ 	.dword	_ZN34_INTERNAL_38eb9145_4_k_cu_e715ed1a4cuda3std3__45__cpo3endE
	.align		8
        /*0010*/ 	.dword	_ZN34_INTERNAL_38eb9145_4_k_cu_e715ed1a4cuda3std3__45__cpo6cbeginE
	.align		8
        /*0018*/ 	.dword	_ZN34_INTERNAL_38eb9145_4_k_cu_e715ed1a4cuda3std3__45__cpo4cendE
	.align		8
        /*0020*/ 	.dword	_ZN34_INTERNAL_38eb9145_4_k_cu_e715ed1a4cuda3std3__45__cpo6rbeginE
	.align		8
        /*0028*/ 	.dword	_ZN34_INTERNAL_38eb9145_4_k_cu_e715ed1a4cuda3std3__45__cpo4rendE
	.align		8
        /*0030*/ 	.dword	_ZN34_INTERNAL_38eb9145_4_k_cu_e715ed1a4cuda3std3__45__cpo7crbeginE
	.align		8
        /*0038*/ 	.dword	_ZN34_INTERNAL_38eb9145_4_k_cu_e715ed1a4cuda3std3__45__cpo5crendE
	.align		8
        /*0040*/ 	.dword	_ZN34_INTERNAL_38eb9145_4_k_cu_e715ed1a4cuda3std3__436_GLOBAL__N__38eb9145_4_k_cu_e715ed1a6ignoreE
	.align		8
        /*0048*/ 	.dword	_ZN34_INTERNAL_38eb9145_4_k_cu_e715ed1a4cuda3std3__419piecewise_constructE
	.align		8
        /*0050*/ 	.dword	_ZN34_INTERNAL_38eb9145_4_k_cu_e715ed1a4cuda3std3__48in_placeE
	.align		8
        /*0058*/ 	.dword	_ZN34_INTERNAL_38eb9145_4_k_cu_e715ed1a4cuda3std3__420unreachable_sentinelE
	.align		8
        /*0060*/ 	.dword	_ZN34_INTERNAL_38eb9145_4_k_cu_e715ed1a4cuda3std3__47nulloptE
	.align		8
        /*0068*/ 	.dword	_ZN34_INTERNAL_38eb9145_4_k_cu_e715ed1a4cuda3std3__48unexpectE
	.align		8
        /*0070*/ 	.dword	_ZN34_INTERNAL_38eb9145_4_k_cu_e715ed1a4cuda3std6ranges3__45__cpo4swapE
	.align		8
        /*0078*/ 	.dword	_ZN34_INTERNAL_38eb9145_4_k_cu_e715ed1a4cuda3std6ranges3__45__cpo9iter_moveE
	.align		8
        /*0080*/ 	.dword	_ZN34_INTERNAL_38eb9145_4_k_cu_e715ed1a4cuda3std6ranges3__45__cpo5beginE
	.align		8
        /*0088*/ 	.dword	_ZN34_INTERNAL_38eb9145_4_k_cu_e715ed1a4cuda3std6ranges3__45__cpo3endE
	.align		8
        /*0090*/ 	.dword	_ZN34_INTERNAL_38eb9145_4_k_cu_e715ed1a4cuda3std6ranges3__45__cpo6cbeginE
	.align		8
        /*0098*/ 	.dword	_ZN34_INTERNAL_38eb9145_4_k_cu_e715ed1a4cuda3std6ranges3__45__cpo4cendE
	.align		8
        /*00a0*/ 	.dword	_ZN34_INTERNAL_38eb9145_4_k_cu_e715ed1a4cuda3std6ranges3__45__cpo7advanceE
	.align		8
        /*00a8*/ 	.dword	_ZN34_INTERNAL_38eb9145_4_k_cu_e715ed1a4cuda3std6ranges3__45__cpo9iter_swapE
	.align		8
        /*00b0*/ 	.dword	_ZN34_INTERNAL_38eb9145_4_k_cu_e715ed1a4cuda3std6ranges3__45__cpo4nextE
	.align		8
        /*00b8*/ 	.dword	_ZN34_INTERNAL_38eb9145_4_k_cu_e715ed1a4cuda3std6ranges3__45__cpo4prevE
	.align		8
        /*00c0*/ 	.dword	_ZN34_INTERNAL_38eb9145_4_k_cu_e715ed1a4cuda3std6ranges3__45__cpo4dataE
	.align		8
        /*00c8*/ 	.dword	_ZN34_INTERNAL_38eb9145_4_k_cu_e715ed1a4cuda3std6ranges3__45__cpo5cdataE
	.align		8
        /*00d0*/ 	.dword	_ZN34_INTERNAL_38eb9145_4_k_cu_e715ed1a4cuda3std6ranges3__45__cpo4sizeE
	.align		8
        /*00d8*/ 	.dword	_ZN34_INTERNAL_38eb9145_4_k_cu_e715ed1a4cuda3std6ranges3__45__cpo5ssizeE
	.align		8
        /*00e0*/ 	.dword	_ZN34_INTERNAL_38eb9145_4_k_cu_e715ed1a4cuda3std6ranges3__45__cpo8distanceE
	.align		8
        /*00e8*/ 	.dword	_ZN34_INTERNAL_38eb9145_4_k_cu_e715ed1a6thrust24THRUST_300001_SM_1000_NS8cuda_cub3parE
	.align		8
        /*00f0*/ 	.dword	_ZN34_INTERNAL_38eb9145_4_k_cu_e715ed1a6thrust24THRUST_300001_SM_1000_NS8cuda_cub10par_nosyncE
	.align		8
        /*00f8*/ 	.dword	_ZN34_INTERNAL_38eb9145_4_k_cu_e715ed1a6thrust24THRUST_300001_SM_1000_NS6system6detail10sequential3seqE
	.align		8
        /*0100*/ 	.dword	_ZN34_INTERNAL_38eb9145_4_k_cu_e715ed1a6thrust24THRUST_300001_SM_1000_NS6system3cpp3parE
	.align		8
        /*0108*/ 	.dword	_ZN34_INTERNAL_38eb9145_4_k_cu_e715ed1a6thrust24THRUST_300001_SM_1000_NS12placeholders2_1E
	.align		8
        /*0110*/ 	.dword	_ZN34_INTERNAL_38eb9145_4_k_cu_e715ed1a6thrust24THRUST_300001_SM_1000_NS12placeholders2_2E
	.align		8
        /*0118*/ 	.dword	_ZN34_INTERNAL_38eb9145_4_k_cu_e715ed1a6thrust24THRUST_300001_SM_1000_NS12placeholders2_3E
	.align		8
        /*0120*/ 	.dword	_ZN34_INTERNAL_38eb9145_4_k_cu_e715ed1a6thrust24THRUST_300001_SM_1000_NS12placeholders2_4E
	.align		8
        /*0128*/ 	.dword	_ZN34_INTERNAL_38eb9145_4_k_cu_e715ed1a6thrust24THRUST_300001_SM_1000_NS12placeholders2_5E
	.align		8
        /*0130*/ 	.dword	_ZN34_INTERNAL_38eb9145_4_k_cu_e715ed1a6thrust24THRUST_300001_SM_1000_NS12placeholders2_6E
	.align		8
        /*0138*/ 	.dword	_ZN34_INTERNAL_38eb9145_4_k_cu_e715ed1a6thrust24THRUST_300001_SM_1000_NS12placeholders2_7E
	.align		8
        /*0140*/ 	.dword	_ZN34_INTERNAL_38eb9145_4_k_cu_e715ed1a6thrust24THRUST_300001_SM_1000_NS12placeholders2_8E
	.align		8
        /*0148*/ 	.dword	_ZN34_INTERNAL_38eb9145_4_k_cu_e715ed1a6thrust24THRUST_300001_SM_1000_NS12placeholders2_9E
	.align		8
        /*0150*/ 	.dword	_ZN34_INTERNAL_38eb9145_4_k_cu_e715ed1a6thrust24THRUST_300001_SM_1000_NS12placeholders3_10E
	.align		8
        /*0158*/ 	.dword	_ZN34_INTERNAL_38eb9145_4_k_cu_e715ed1a6thrust24THRUST_300001_SM_1000_NS3seqE
	.align		8
        /*0160*/ 	.dword	_ZN34_INTERNAL_38eb9145_4_k_cu_e715ed1a6thrust24THRUST_300001_SM_1000_NS6deviceE


//--------------------- .text._ZN3cub18CUB_300001_SM_10006detail11EmptyKernelIvEEvv --------------------------
	.section	.text._ZN3cub18CUB_300001_SM_10006detail11EmptyKernelIvEEvv,"ax",@progbits
	.align	128
        .global         _ZN3cub18CUB_300001_SM_10006detail11EmptyKernelIvEEvv
        .type           _ZN3cub18CUB_300001_SM_10006detail11EmptyKernelIvEEvv,@function
        .size           _ZN3cub18CUB_300001_SM_10006detail11EmptyKernelIvEEvv,(.L_x_60 - _ZN3cub18CUB_300001_SM_10006detail11EmptyKernelIvEEvv)
        .other          _ZN3cub18CUB_300001_SM_10006detail11EmptyKernelIvEEvv,@"STO_CUDA_ENTRY STV_DEFAULT"
_ZN3cub18CUB_300001_SM_10006detail11EmptyKernelIvEEvv:
.text._ZN3cub18CUB_300001_SM_10006detail11EmptyKernelIvEEvv:
[----:B------:R-:W-:Y:S01]  /*0000*/  LDC R1, c[0x0][0x37c] ;  /* 0x0000df00ff017b82 */ /* 0x000fe20000000800 */
[----:B------:R-:W-:Y:S05]  /*0010*/  EXIT ;  /* 0x000000000000794d */ /* 0x000fea0003800000 */
.L_x_0:
[----:B------:R-:W-:-:S00]  /*0020*/  BRA `(.L_x_0) ;  /* 0xfffffffc00fc7947 */ /* 0x000fc0000383ffff */
[----:B------:R-:W-:-:S00]  /*0030*/  NOP ;  /* 0x0000000000007918 */ /* 0x000fc00000000000 */
        /* <DEDUP_REMOVED lines=12> */
.L_x_60:


//--------------------- .text._Z16calcEccentricityPdS_S_S_i --------------------------
	.section	.text._Z16calcEccentricityPdS_S_S_i,"ax",@progbits
	.align	128
        .global         _Z16calcEccentricityPdS_S_S_i
        .type           _Z16calcEccentricityPdS_S_S_i,@function
        .size           _Z16calcEccentricityPdS_S_S_i,(.L_x_55 - _Z16calcEccentricityPdS_S_S_i)
        .other          _Z16calcEccentricityPdS_S_S_i,@"STO_CUDA_ENTRY STV_DEFAULT"
_Z16calcEccentricityPdS_S_S_i:
.text._Z16calcEccentricityPdS_S_S_i:
[----:B------:R-:W-:Y:S01]  /*0000*/  LDC R1, c[0x0][0x37c] ;  /* 0x0000df00ff017b82 */ /* 0x000fe20000000800 */
[----:B------:R-:W0:Y:S07]  /*0010*/  S2R R3, SR_TID.X ;  /* 0x0000000000037919 */ /* 0x000e2e0000002100 */
[----:B------:R-:W0:Y:S01]  /*0020*/  S2UR UR4, SR_CTAID.X ;  /* 0x00000000000479c3 */ /* 0x000e220000002500 */
[----:B------:R-:W1:Y:S07]  /*0030*/  LDCU UR5, c[0x0][0x3a0] ;  /* 0x00007400ff0577ac */ /* 0x000e6e0008000800 */
[----:B------:R-:W0:Y:S02]  /*0040*/  LDC R0, c[0x0][0x360] ;  /* 0x0000d800ff007b82 */ /* 0x000e240000000800 */
[----:B0-----:R-:W-:Y:S01]  /*0050*/  IMAD R0, R0, UR4, R3 ;  /* 0x0000000400007c24 */ /* 0x001fe2000f8e0203 */
[----:B-1----:R-:W-:-:S03]  /*0060*/  USHF.R.S32.HI UR4, URZ, 0x1f, UR5 ;  /* 0x0000001fff047899 */ /* 0x002fc60008011405 */
[----:B------:R-:W-:-:S05]  /*0070*/  VIADD R15, R0, 0x1 ;  /* 0x00000001000f7836 */ /* 0x000fca0000000000 */
[----:B------:R-:W-:-:S04]  /*0080*/  ISETP.GE.U32.AND P0, PT, R15, UR5, PT ;  /* 0x000000050f007c0c */ /* 0x000fc8000bf06070 */
[----:B------:R-:W-:-:S13]  /*0090*/  ISETP.GE.U32.AND.EX P0, PT, RZ, UR4, PT, P0 ;  /* 0x00000004ff007c0c */ /* 0x000fda000bf06100 */
[----:B------:R-:W-:Y:S05]  /*00a0*/  @P0 EXIT ;  /* 0x000000000000094d */ /* 0x000fea0003800000 */
[----:B------:R-:W0:Y:S01]  /*00b0*/  LDC.64 R10, c[0x0][0x380] ;  /* 0x0000e000ff0a7b82 */ /* 0x000e220000000a00 */
[----:B------:R-:W1:Y:S01]  /*00c0*/  LDCU.64 UR8, c[0x0][0x358] ;  /* 0x00006b00ff0877ac */ /* 0x000e620008000a00 */
[----:B------:R-:W-:Y:S01]  /*00d0*/  UMOV UR4, URZ ;  /* 0x000000ff00047c82 */ /* 0x000fe20008000000 */
[----:B------:R-:W2:Y:S05]  /*00e0*/  LDCU.64 UR6, c[0x0][0x390] ;  /* 0x00007200ff0677ac */ /* 0x000eaa0008000a00 */
[----:B------:R-:W1:Y:S08]  /*00f0*/  LDC.64 R12, c[0x0][0x380] ;  /* 0x0000e000ff0c7b82 */ /* 0x000e700000000a00 */
[----:B------:R-:W3:Y:S01]  /*0100*/  LDC.64 R2, c[0x0][0x390] ;  /* 0x0000e400ff027b82 */ /* 0x000ee20000000a00 */
[----:B0-----:R-:W-:-:S04]  /*0110*/  IMAD.WIDE.U32 R10, R15, 0x18, R10 ;  /* 0x000000180f0a7825 */ /* 0x001fc800078e000a */
[----:B------:R-:W-:Y:S01]  /*0120*/  IMAD.SHL.U32 R0, R15, 0x8, RZ ;  /* 0x000000080f007824 */ /* 0x000fe200078e00ff */
[----:B------:R-:W-:Y:S01]  /*0130*/  SHF.R.U32.HI R16, RZ, 0x1d, R15 ;  /* 0x0000001dff107819 */ /* 0x000fe2000001160f */
[----:B------:R-:W-:Y:S01]  /*0140*/  VIADD R11, R11, UR4 ;  /* 0x000000040b0b7c36 */ /* 0x000fe20008000000 */
[----:B------:R-:W0:Y:S01]  /*0150*/  LDC.64 R26, c[0x0][0x388] ;  /* 0x0000e200ff1a7b82 */ /* 0x000e220000000a00 */
[----:B-1----:R-:W4:Y:S04]  /*0160*/  LDG.E.64 R8, desc[UR8][R12.64] ;  /* 0x000000080c087981 */ /* 0x002f28000c1e1b00 */
[----:B------:R-:W5:Y:S04]  /*0170*/  LDG.E.64 R4, desc[UR8][R12.64+0x8] ;  /* 0x000008080c047981 */ /* 0x000f68000c1e1b00 */
[----:B------:R-:W4:Y:S04]  /*0180*/  LDG.E.64 R22, desc[UR8][R10.64] ;  /* 0x000000080a167981 */ /* 0x000f28000c1e1b00 */
[----:B------:R-:W5:Y:S04]  /*0190*/  LDG.E.64 R6, desc[UR8][R10.64+0x8] ;  /* 0x000008080a067981 */ /* 0x000f68000c1e1b00 */
[----:B------:R-:W5:Y:S04]  /*01a0*/  LDG.E.64 R20, desc[UR8][R12.64+0x10] ;  /* 0x000010080c147981 */ /* 0x000f68000c1e1b00 */
[----:B------:R-:W5:Y:S01]  /*01b0*/  LDG.E.64 R24, desc[UR8][R10.64+0x10] ;  /* 0x000010080a187981 */ /* 0x000f62000c1e1b00 */
[----:B--2---:R-:W-:-:S03]  /*01c0*/  IADD3 R18, P0, PT, R0, UR6, RZ ;  /* 0x0000000600127c10 */ /* 0x004fc6000ff1e0ff */
[----:B---3--:R-:W2:Y:S01]  /*01d0*/  LDG.E.64 R2, desc[UR8][R2.64] ;  /* 0x0000000802027981 */ /* 0x008ea2000c1e1b00 */
[----:B------:R-:W-:-:S06]  /*01e0*/  IADD3.X R19, PT, PT, R16, UR7, RZ, P0, !PT ;  /* 0x0000000710137c10 */ /* 0x000fcc00087fe4ff */
[----:B------:R-:W2:Y:S01]  /*01f0*/  LDG.E.64 R18, desc[UR8][R18.64] ;  /* 0x0000000812127981 */ /* 0x000ea2000c1e1b00 */
[----:B0-----:R-:W-:-:S04]  /*0200*/  IMAD.WIDE.U32 R26, R15, 0x18, R26 ;  /* 0x000000180f1a7825 */ /* 0x001fc800078e001a */
[----:B------:R-:W-:-:S05]  /*0210*/  VIADD R27, R27, UR4 ;  /* 0x000000041b1b7c36 */ /* 0x000fca0008000000 */
[----:B------:R-:W3:Y:S04]  /*0220*/  LDG.E.64 R14, desc[UR8][R26.64+0x8] ;  /* 0x000008081a0e7981 */ /* 0x000ee8000c1e1b00 */
[----:B------:R-:W3:Y:S04]  /*0230*/  LDG.E.64 R12, desc[UR8][R26.64+0x10] ;  /* 0x000010081a0c7981 */ /* 0x000ee8000c1e1b00 */
[----:B------:R0:W3:Y:S01]  /*0240*/  LDG.E.64 R10, desc[UR8][R26.64] ;  /* 0x000000081a0a7981 */ /* 0x0000e2000c1e1b00 */
[----:B------:R-:W-:Y:S02]  /*0250*/  IMAD.MOV.U32 R34, RZ, RZ, 0x0 ;  /* 0x00000000ff227424 */ /* 0x000fe400078e00ff */
[----:B------:R-:W-:Y:S01]  /*0260*/  IMAD.MOV.U32 R35, RZ, RZ, 0x3fd80000 ;  /* 0x3fd80000ff237424 */ /* 0x000fe200078e00ff */
[----:B------:R-:W-:Y:S01]  /*0270*/  BSSY.RECONVERGENT B0, `(.L_x_1) ;  /* 0x0000051000007945 */ /* 0x000fe20003800200 */
[----:B----4-:R-:W-:-:S02]  /*0280*/  DADD R8, R22, -R8 ;  /* 0x0000000016087229 */ /* 0x010fc40000000808 */
[----:B-----5:R-:W-:-:S08]  /*0290*/  DADD R6, R6, -R4 ;  /* 0x0000000006067229 */ /* 0x020fd00000000804 */
[----:B------:R-:W-:Y:S01]  /*02a0*/  DSETP.MAX.AND P0, P1, |R8|, |R6|, PT ;  /* 0x400000060800722a */ /* 0x000fe2000390f200 */
[----:B------:R-:W-:Y:S02]  /*02b0*/  IMAD.MOV.U32 R17, RZ, RZ, R9 ;  /* 0x000000ffff117224 */ /* 0x000fe400078e0009 */
[----:B------:R-:W-:Y:S01]  /*02c0*/  IMAD.MOV.U32 R22, RZ, RZ, R7 ;  /* 0x000000ffff167224 */ /* 0x000fe200078e0007 */
[----:B------:R-:W-:Y:S01]  /*02d0*/  DADD R4, R24, -R20 ;  /* 0x0000000018047229 */ /* 0x000fe20000000814 */
[----:B------:R-:W-:-:S03]  /*02e0*/  IMAD.MOV.U32 R20, RZ, RZ, R6 ;  /* 0x000000ffff147224 */ /* 0x000fc600078e0006 */
[----:B------:R-:W-:Y:S01]  /*02f0*/  FSEL R25, |R17|, |R22|, P0 ;  /* 0x4000001611197208 */ /* 0x000fe20000000200 */
[----:B------:R-:W-:-:S05]  /*0300*/  IMAD.MOV.U32 R17, RZ, RZ, R8 ;  /* 0x000000ffff117224 */ /* 0x000fca00078e0008 */
[----:B------:R-:W-:Y:S02]  /*0310*/  SEL R24, R17, R20, P0 ;  /* 0x0000001411187207 */ /* 0x000fe40000000000 */
[----:B------:R-:W-:Y:S01]  /*0320*/  @P1 LOP3.LUT R25, R22, 0x80000, RZ, 0xfc, !PT ;  /* 0x0008000016191812 */ /* 0x000fe200078efcff */
[----:B------:R-:W-:-:S04]  /*0330*/  DSETP.MIN.AND P0, P1, |R8|, |R6|, PT ;  /* 0x400000060800722a */ /* 0x000fc80003900200 */
[----:B0-----:R-:W-:Y:S01]  /*0340*/  IMAD.MOV.U32 R26, RZ, RZ, R25 ;  /* 0x000000ffff1a7224 */ /* 0x001fe200078e0019 */
[C-C-:B------:R-:W-:Y:S01]  /*0350*/  DSETP.MAX.AND P4, P5, |R4|.reuse, R24.reuse, PT ;  /* 0x000000180400722a */ /* 0x140fe20003d8f200 */
[----:B------:R-:W-:Y:S01]  /*0360*/  SEL R22, R17, R20, P0 ;  /* 0x0000001411167207 */ /* 0x000fe20000000000 */
[----:B------:R-:W-:Y:S01]  /*0370*/  IMAD.MOV.U32 R17, RZ, RZ, R5 ;  /* 0x000000ffff117224 */ /* 0x000fe200078e0005 */
[----:B------:R-:W-:Y:S01]  /*0380*/  DSETP.MIN.AND P2, P3, |R4|, R24, PT ;  /* 0x000000180400722a */ /* 0x000fe20003b40200 */
[----:B------:R-:W-:-:S03]  /*0390*/  IMAD.MOV.U32 R20, RZ, RZ, R24 ;  /* 0x000000ffff147224 */ /* 0x000fc600078e0018 */
[----:B------:R-:W-:Y:S01]  /*03a0*/  FSEL R21, |R17|, R26, P4 ;  /* 0x0000001a11157208 */ /* 0x000fe20002000200 */
[----:B------:R-:W-:-:S05]  /*03b0*/  IMAD.MOV.U32 R17, RZ, RZ, R4 ;  /* 0x000000ffff117224 */ /* 0x000fca00078e0004 */
[----:B------:R-:W-:Y:S01]  /*03c0*/  SEL R20, R17, R20, P4 ;  /* 0x0000001411147207 */ /* 0x000fe20002000000 */
[----:B------:R-:W-:Y:S01]  /*03d0*/  IMAD.MOV.U32 R17, RZ, RZ, R5 ;  /* 0x000000ffff117224 */ /* 0x000fe200078e0005 */
[----:B------:R-:W-:Y:S01]  /*03e0*/  @P5 LOP3.LUT R21, R26, 0x80000, RZ, 0xfc, !PT ;  /* 0x000800001a155812 */ /* 0x000fe200078efcff */
[----:B------:R-:W-:-:S03]  /*03f0*/  IMAD.MOV.U32 R26, RZ, RZ, R24 ;  /* 0x000000ffff1a7224 */ /* 0x000fc600078e0018 */
[----:B------:R-:W-:Y:S01]  /*0400*/  FSEL R27, |R17|, R25, P2 ;  /* 0x00000019111b7208 */ /* 0x000fe20001000200 */
[----:B------:R-:W-:Y:S01]  /*0410*/  IMAD.MOV.U32 R17, RZ, RZ, R4 ;  /* 0x000000ffff117224 */ /* 0x000fe200078e0004 */
[----:B------:R-:W-:Y:S02]  /*0420*/  LOP3.LUT R24, R21, 0xffc00000, RZ, 0xc0, !PT ;  /* 0xffc0000015187812 */ /* 0x000fe400078ec0ff */
[----:B------:R-:W-:Y:S02]  /*0430*/  @P3 LOP3.LUT R27, R25, 0x80000, RZ, 0xfc, !PT ;  /* 0x00080000191b3812 */ /* 0x000fe400078efcff */
[----:B------:R-:W-:Y:S01]  /*0440*/  LOP3.LUT R25, R24, 0x7fd00000, RZ, 0x3c, !PT ;  /* 0x7fd0000018197812 */ /* 0x000fe200078e3cff */
[----:B------:R-:W-:Y:S01]  /*0450*/  IMAD.MOV.U32 R24, RZ, RZ, RZ ;  /* 0x000000ffff187224 */ /* 0x000fe200078e00ff */
[----:B------:R-:W-:Y:S01]  /*0460*/  SEL R26, R17, R26, P2 ;  /* 0x0000001a111a7207 */ /* 0x000fe20001000000 */
[----:B------:R-:W-:Y:S02]  /*0470*/  IMAD.MOV.U32 R17, RZ, RZ, R9 ;  /* 0x000000ffff117224 */ /* 0x000fe400078e0009 */
[----:B------:R-:W-:-:S03]  /*0480*/  IMAD.MOV.U32 R28, RZ, RZ, R7 ;  /* 0x000000ffff1c7224 */ /* 0x000fc600078e0007 */
[----:B------:R-:W-:Y:S02]  /*0490*/  DMUL R26, R26, R24 ;  /* 0x000000181a1a7228 */ /* 0x000fe40000000000 */
[----:B------:R-:W-:Y:S02]  /*04a0*/  FSEL R23, |R17|, |R28|, P0 ;  /* 0x4000001c11177208 */ /* 0x000fe40000000200 */
[----:B------:R-:W-:-:S04]  /*04b0*/  @P1 LOP3.LUT R23, R28, 0x80000, RZ, 0xfc, !PT ;  /* 0x000800001c171812 */ /* 0x000fc800078efcff */
[----:B------:R-:W-:Y:S02]  /*04c0*/  DMUL R26, R26, R26 ;  /* 0x0000001a1a1a7228 */ /* 0x000fe40000000000 */
[----:B------:R-:W-:-:S08]  /*04d0*/  DMUL R22, R22, R24 ;  /* 0x0000001816167228 */ /* 0x000fd00000000000 */
[----:B------:R-:W-:Y:S02]  /*04e0*/  DFMA R26, R22, R22, R26 ;  /* 0x00000016161a722b */ /* 0x000fe4000000001a */
[----:B------:R-:W-:-:S08]  /*04f0*/  DMUL R22, R20, R24 ;  /* 0x0000001814167228 */ /* 0x000fd00000000000 */
[----:B------:R-:W-:Y:S02]  /*0500*/  DFMA R28, R22, R22, R26 ;  /* 0x00000016161c722b */ /* 0x000fe4000000001a */
[----:B--2---:R-:W-:-:S04]  /*0510*/  DADD R2, R2, R18 ;  /* 0x0000000002027229 */ /* 0x004fc80000000012 */
[----:B------:R-:W0:Y:S01]  /*0520*/  MUFU.RSQ64H R23, R29 ;  /* 0x0000001d00177308 */ /* 0x000e220000001c00 */
[----:B------:R-:W-:-:S07]  /*0530*/  IMAD.MOV.U32 R22, RZ, RZ, RZ ;  /* 0x000000ffff167224 */ /* 0x000fce00078e00ff */
[----:B------:R-:W1:Y:S01]  /*0540*/  MUFU.RCP64H R19, R3 ;  /* 0x0000000300137308 */ /* 0x000e620000001800 */
[----:B------:R-:W-:Y:S01]  /*0550*/  VIADD R18, R3, 0x300402 ;  /* 0x0030040203127836 */ /* 0x000fe20000000000 */
[----:B0-----:R-:W-:-:S05]  /*0560*/  DMUL R26, R22, R22 ;  /* 0x00000016161a7228 */ /* 0x001fca0000000000 */
[----:B-1----:R-:W-:-:S03]  /*0570*/  DFMA R32, -R2, R18, 1 ;  /* 0x3ff000000220742b */ /* 0x002fc60000000112 */
[----:B------:R-:W-:Y:S02]  /*0580*/  DFMA R30, R28, -R26, 1 ;  /* 0x3ff000001c1e742b */ /* 0x000fe4000000081a */
[----:B------:R-:W-:-:S03]  /*0590*/  DADD R28, |R8|, |R6| ;  /* 0x00000000081c7229 */ /* 0x000fc60000000606 */
[----:B------:R-:W-:-:S03]  /*05a0*/  DFMA R26, R32, R32, R32 ;  /* 0x00000020201a722b */ /* 0x000fc60000000020 */
[----:B------:R-:W-:Y:S02]  /*05b0*/  DFMA R32, R30, R34, 0.5 ;  /* 0x3fe000001e20742b */ /* 0x000fe40000000022 */
[----:B------:R-:W-:Y:S02]  /*05c0*/  DMUL R30, R22, R30 ;  /* 0x0000001e161e7228 */ /* 0x000fe40000000000 */
[----:B------:R-:W-:-:S06]  /*05d0*/  DADD R28, |R4|, R28 ;  /* 0x00000000041c7229 */ /* 0x000fcc000000021c */
[----:B------:R-:W-:Y:S02]  /*05e0*/  DFMA R30, R32, R30, R22 ;  /* 0x0000001e201e722b */ /* 0x000fe40000000016 */
[----:B------:R-:W-:Y:S02]  /*05f0*/  DFMA R22, R18, R26, R18 ;  /* 0x0000001a1216722b */ /* 0x000fe40000000012 */
[----:B------:R-:W-:-:S04]  /*0600*/  DADD R26, R28, +INF ;  /* 0x7ff000001c1a7429 */ /* 0x000fc80000000000 */
[----:B------:R-:W-:Y:S02]  /*0610*/  DMUL R24, R24, R30 ;  /* 0x0000001e18187228 */ /* 0x000fe40000000000 */
[----:B------:R-:W-:Y:S02]  /*0620*/  DSETP.GT.AND P0, PT, R28, RZ, PT ;  /* 0x000000ff1c00722a */ /* 0x000fe40003f04000 */
[----:B------:R-:W-:-:S06]  /*0630*/  DFMA R34, -R2, R22, 1 ;  /* 0x3ff000000222742b */ /* 0x000fcc0000000116 */
[----:B------:R-:W-:Y:S02]  /*0640*/  FSEL R19, R24, R26, P0 ;  /* 0x0000001a18137208 */ /* 0x000fe40000000000 */
[----:B------:R-:W-:Y:S02]  /*0650*/  FSEL R26, R25, R27, P0 ;  /* 0x0000001b191a7208 */ /* 0x000fe40000000000 */
[----:B------:R-:W-:Y:S01]  /*0660*/  FSETP.GEU.AND P0, PT, |R18|, 5.8789094863358348022e-39, PT ;  /* 0x004004021200780b */ /* 0x000fe20003f0e200 */
[----:B---3--:R-:W-:Y:S02]  /*0670*/  DMUL R30, R4, R14 ;  /* 0x0000000e041e7228 */ /* 0x008fe40000000000 */
[----:B------:R-:W-:Y:S02]  /*0680*/  DMUL R32, R8, R12 ;  /* 0x0000000c08207228 */ /* 0x000fe40000000000 */
[----:B------:R-:W-:Y:S02]  /*0690*/  DMUL R28, R6, R10 ;  /* 0x0000000a061c7228 */ /* 0x000fe40000000000 */
[----:B------:R-:W-:-:S02]  /*06a0*/  DSETP.NEU.AND P1, PT, R20, +INF , PT ;  /* 0x7ff000001400742a */ /* 0x000fc40003f2d000 */
[----:B------:R-:W-:Y:S02]  /*06b0*/  DFMA R20, R22, R34, R22 ;  /* 0x000000221614722b */ /* 0x000fe40000000016 */
[----:B------:R-:W-:Y:S02]  /*06c0*/  DFMA R22, R6, R12, -R30 ;  /* 0x0000000c0616722b */ /* 0x000fe4000000081e */
[----:B------:R-:W-:Y:S01]  /*06d0*/  DFMA R24, R4, R10, -R32 ;  /* 0x0000000a0418722b */ /* 0x000fe20000000820 */
[----:B------:R-:W-:Y:S01]  /*06e0*/  FSEL R18, R19, RZ, P1 ;  /* 0x000000ff13127208 */ /* 0x000fe20000800000 */
[----:B------:R-:W-:Y:S01]  /*06f0*/  DFMA R28, R8, R14, -R28 ;  /* 0x0000000e081c722b */ /* 0x000fe2000000081c */
[----:B------:R-:W-:Y:S01]  /*0700*/  FSEL R19, R26, RZ, P1 ;  /* 0x000000ff1a137208 */ /* 0x000fe20000800000 */
[----:B------:R-:W-:Y:S09]  /*0710*/  @P0 BRA `(.L_x_2) ;  /* 0x0000000000180947 */ /* 0x000ff20003800000 */
[----:B------:R-:W-:Y:S02]  /*0720*/  LOP3.LUT R30, R3, 0x7fffffff, RZ, 0xc0, !PT ;  /* 0x7fffffff031e7812 */ /* 0x000fe400078ec0ff */
[----:B------:R-:W-:-:S03]  /*0730*/  MOV R20, 0x760 ;  /* 0x0000076000147802 */ /* 0x000fc60000000f00 */
[----:B------:R-:W-:-:S07]  /*0740*/  VIADD R30, R30, 0xfff00000 ;  /* 0xfff000001e1e7836 */ /* 0x000fce0000000000 */
[----:B------:R-:W-:Y:S05]  /*0750*/  CALL.REL.NOINC `($__internal_0_$__cuda_sm20_dblrcp_rn_slowpath_v3) ;  /* 0x0000000400707944 */ /* 0x000fea0003c00000 */
[----:B------:R-:W-:Y:S02]  /*0760*/  IMAD.MOV.U32 R20, RZ, RZ, R26 ;  /* 0x000000ffff147224 */ /* 0x000fe400078e001a */
[----:B------:R-:W-:-:S07]  /*0770*/  IMAD.MOV.U32 R21, RZ, RZ, R27 ;  /* 0x000000ffff157224 */ /* 0x000fce00078e001b */
.L_x_2:
[----:B------:R-:W-:Y:S05]  /*0780*/  BSYNC.RECONVERGENT B0 ;  /* 0x0000000000007941 */ /* 0x000fea0003800200 */
.L_x_1:
[----:B------:R-:W-:Y:S01]  /*0790*/  DMUL R2, R12, R24 ;  /* 0x000000180c027228 */ /* 0x000fe20000000000 */
[----:B------:R-:W-:Y:S01]  /*07a0*/  UMOV UR4, 0xffffffff ;  /* 0xffffffff00047882 */ /* 0x000fe20000000000 */
[----:B------:R-:W-:Y:S01]  /*07b0*/  DMUL R26, R10, R28 ;  /* 0x0000001c0a1a7228 */ /* 0x000fe20000000000 */
[----:B------:R-:W-:Y:S01]  /*07c0*/  UMOV UR5, 0x7fefffff ;  /* 0x7fefffff00057882 */ /* 0x000fe20000000000 */
[-C--:B------:R-:W-:Y:S01]  /*07d0*/  DMUL R8, R8, R18.reuse ;  /* 0x0000001208087228 */ /* 0x080fe20000000000 */
[----:B------:R-:W-:Y:S01]  /*07e0*/  UMOV UR6, UR5 ;  /* 0x0000000500067c82 */ /* 0x000fe20008000000 */
[----:B------:R-:W-:Y:S02]  /*07f0*/  DMUL R6, R6, R18 ;  /* 0x0000001206067228 */ /* 0x000fe40000000000 */
[----:B------:R-:W-:Y:S02]  /*0800*/  DFMA R2, R14, R28, -R2 ;  /* 0x0000001c0e02722b */ /* 0x000fe40000000802 */
[----:B------:R-:W-:-:S02]  /*0810*/  DFMA R26, R12, R22, -R26 ;  /* 0x000000160c1a722b */ /* 0x000fc4000000081a */
[----:B------:R-:W-:Y:S02]  /*0820*/  DMUL R14, R14, R22 ;  /* 0x000000160e0e7228 */ /* 0x000fe40000000000 */
[----:B------:R-:W-:Y:S01]  /*0830*/  DMUL R4, R4, R18 ;  /* 0x0000001204047228 */ /* 0x000fe20000000000 */
[----:B------:R-:W-:Y:S01]  /*0840*/  IMAD.MOV.U32 R22, RZ, RZ, 0x0 ;  /* 0x00000000ff167424 */ /* 0x000fe200078e00ff */
[-C--:B------:R-:W-:Y:S01]  /*0850*/  DFMA R8, R2, R20.reuse, -R8 ;  /* 0x000000140208722b */ /* 0x080fe20000000808 */
[----:B------:R-:W-:Y:S01]  /*0860*/  IMAD.MOV.U32 R23, RZ, RZ, 0x3fd80000 ;  /* 0x3fd80000ff177424 */ /* 0x000fe200078e00ff */
[----:B------:R-:W-:Y:S02]  /*0870*/  DFMA R2, R26, R20, -R6 ;  /* 0x000000141a02722b */ /* 0x000fe40000000806 */
[----:B------:R-:W-:-:S06]  /*0880*/  DFMA R14, R10, R24, -R14 ;  /* 0x000000180a0e722b */ /* 0x000fcc000000080e */
[----:B------:R-:W-:Y:S02]  /*0890*/  DSETP.MAX.AND P0, P1, |R8|, |R2|, PT ;  /* 0x400000020800722a */ /* 0x000fe4000390f200 */
[----:B------:R-:W-:Y:S01]  /*08a0*/  DFMA R20, R14, R20, -R4 ;  /* 0x000000140e14722b */ /* 0x000fe20000000804 */
[----:B------:R-:W-:Y:S02]  /*08b0*/  IMAD.MOV.U32 R7, RZ, RZ, R3 ;  /* 0x000000ffff077224 */ /* 0x000fe400078e0003 */
[----:B------:R-:W-:Y:S02]  /*08c0*/  IMAD.MOV.U32 R4, RZ, RZ, R9 ;  /* 0x000000ffff047224 */ /* 0x000fe400078e0009 */
[----:B------:R-:W-:Y:S02]  /*08d0*/  IMAD.MOV.U32 R5, RZ, RZ, R2 ;  /* 0x000000ffff057224 */ /* 0x000fe400078e0002 */
[----:B------:R-:W-:Y:S01]  /*08e0*/  IMAD.MOV.U32 R18, RZ, RZ, R3 ;  /* 0x000000ffff127224 */ /* 0x000fe200078e0003 */
[----:B------:R-:W-:-:S02]  /*08f0*/  FSEL R11, |R4|, |R7|, P0 ;  /* 0x40000007040b7208 */ /* 0x000fc40000000200 */
[----:B------:R-:W-:Y:S02]  /*0900*/  MOV R4, R8 ;  /* 0x0000000800047202 */ /* 0x000fe40000000f00 */
[----:B------:R-:W-:Y:S02]  /*0910*/  @P1 LOP3.LUT R11, R7, 0x80000, RZ, 0xfc, !PT ;  /* 0x00080000070b1812 */ /* 0x000fe400078efcff */
[CC--:B------:R-:W-:Y:S01]  /*0920*/  SEL R6, R4.reuse, R5.reuse, P0 ;  /* 0x0000000504067207 */ /* 0x0c0fe20000000000 */
[C-C-:B------:R-:W-:Y:S02]  /*0930*/  DSETP.MIN.AND P0, P1, |R8|.reuse, |R2|.reuse, PT ;  /* 0x400000020800722a */ /* 0x140fe40003900200 */
[----:B------:R-:W-:Y:S01]  /*0940*/  IMAD.MOV.U32 R7, RZ, RZ, R11 ;  /* 0x000000ffff077224 */ /* 0x000fe200078e000b */
[----:B------:R-:W-:Y:S01]  /*0950*/  DADD R2, |R8|, |R2| ;  /* 0x0000000008027229 */ /* 0x000fe20000000602 */
[----:B------:R-:W-:Y:S02]  /*0960*/  IMAD.MOV.U32 R11, RZ, RZ, R21 ;  /* 0x000000ffff0b7224 */ /* 0x000fe400078e0015 */
[----:B------:R-:W-:Y:S01]  /*0970*/  SEL R10, R4, R5, P0 ;  /* 0x00000005040a7207 */ /* 0x000fe20000000000 */
[----:B------:R-:W-:Y:S01]  /*0980*/  IMAD.MOV.U32 R4, RZ, RZ, R20 ;  /* 0x000000ffff047224 */ /* 0x000fe200078e0014 */
[C-C-:B------:R-:W-:Y:S01]  /*0990*/  DSETP.MAX.AND P4, P5, |R20|.reuse, R6.reuse, PT ;  /* 0x000000061400722a */ /* 0x140fe20003d8f200 */
[----:B------:R-:W-:Y:S01]  /*09a0*/  IMAD.MOV.U32 R5, RZ, RZ, R6 ;  /* 0x000000ffff057224 */ /* 0x000fe200078e0006 */
[C---:B------:R-:W-:Y:S01]  /*09b0*/  DSETP.MIN.AND P2, P3, |R20|.reuse, R6, PT ;  /* 0x000000061400722a */ /* 0x040fe20003b40200 */
[--C-:B------:R-:W-:Y:S01]  /*09c0*/  IMAD.MOV.U32 R12, RZ, RZ, R7.reuse ;  /* 0x000000ffff0c7224 */ /* 0x100fe200078e0007 */
[----:B------:R-:W-:Y:S01]  /*09d0*/  DADD R2, |R20|, R2 ;  /* 0x0000000014027229 */ /* 0x000fe20000000202 */
[----:B------:R-:W-:Y:S01]  /*09e0*/  IMAD.MOV.U32 R14, RZ, RZ, R7 ;  /* 0x000000ffff0e7224 */ /* 0x000fe200078e0007 */
[----:B------:R-:W-:Y:S01]  /*09f0*/  SEL R4, R4, R5, P4 ;  /* 0x0000000504047207 */ /* 0x000fe20002000000 */
[----:B------:R-:W-:Y:S01]  /*0a00*/  IMAD.MOV.U32 R5, RZ, RZ, R21 ;  /* 0x000000ffff057224 */ /* 0x000fe200078e0015 */
[----:B------:R-:W-:Y:S01]  /*0a10*/  FSEL R11, |R11|, R12, P4 ;  /* 0x0000000c0b0b7208 */ /* 0x000fe20002000200 */
[----:B------:R-:W-:-:S03]  /*0a20*/  IMAD.MOV.U32 R7, RZ, RZ, R20 ;  /* 0x000000ffff077224 */ /* 0x000fc600078e0014 */
[----:B------:R-:W-:Y:S02]  /*0a30*/  FSEL R13, |R5|, R14, P2 ;  /* 0x0000000e050d7208 */ /* 0x000fe40001000200 */
[----:B------:R-:W-:Y:S01]  /*0a40*/  @P5 LOP3.LUT R11, R12, 0x80000, RZ, 0xfc, !PT ;  /* 0x000800000c0b5812 */ /* 0x000fe200078efcff */
[----:B------:R-:W-:Y:S01]  /*0a50*/  IMAD.MOV.U32 R12, RZ, RZ, R6 ;  /* 0x000000ffff0c7224 */ /* 0x000fe200078e0006 */
[----:B------:R-:W-:Y:S01]  /*0a60*/  @P3 LOP3.LUT R13, R14, 0x80000, RZ, 0xfc, !PT ;  /* 0x000800000e0d3812 */ /* 0x000fe200078efcff */
[----:B------:R-:W-:Y:S02]  /*0a70*/  IMAD.MOV.U32 R14, RZ, RZ, RZ ;  /* 0x000000ffff0e7224 */ /* 0x000fe400078e00ff */
[----:B------:R-:W-:Y:S01]  /*0a80*/  IMAD.MOV.U32 R5, RZ, RZ, R11 ;  /* 0x000000ffff057224 */ /* 0x000fe200078e000b */
[----:B------:R-:W-:Y:S01]  /*0a90*/  SEL R12, R7, R12, P2 ;  /* 0x0000000c070c7207 */ /* 0x000fe20001000000 */
[----:B------:R-:W-:-:S03]  /*0aa0*/  IMAD.MOV.U32 R7, RZ, RZ, R9 ;  /* 0x000000ffff077224 */ /* 0x000fc600078e0009 */
[----:B------:R-:W-:Y:S02]  /*0ab0*/  LOP3.LUT R6, R5, 0xffc00000, RZ, 0xc0, !PT ;  /* 0xffc0000005067812 */ /* 0x000fe400078ec0ff */
[----:B------:R-:W-:Y:S02]  /*0ac0*/  FSEL R11, |R7|, |R18|, P0 ;  /* 0x40000012070b7208 */ /* 0x000fe40000000200 */
[----:B------:R-:W-:Y:S02]  /*0ad0*/  LOP3.LUT R15, R6, 0x7fd00000, RZ, 0x3c, !PT ;  /* 0x7fd00000060f7812 */ /* 0x000fe400078e3cff */
[----:B------:R-:W-:-:S04]  /*0ae0*/  @P1 LOP3.LUT R11, R18, 0x80000, RZ, 0xfc, !PT ;  /* 0x00080000120b1812 */ /* 0x000fc800078efcff */
[-C--:B------:R-:W-:Y:S02]  /*0af0*/  DMUL R12, R12, R14.reuse ;  /* 0x0000000e0c0c7228 */ /* 0x080fe40000000000 */
[-C--:B------:R-:W-:Y:S02]  /*0b00*/  DMUL R10, R10, R14.reuse ;  /* 0x0000000e0a0a7228 */ /* 0x080fe40000000000 */
[----:B------:R-:W-:-:S04]  /*0b10*/  DMUL R14, R4, R14 ;  /* 0x0000000e040e7228 */ /* 0x000fc80000000000 */
[----:B------:R-:W-:-:S08]  /*0b20*/  DMUL R12, R12, R12 ;  /* 0x0000000c0c0c7228 */ /* 0x000fd00000000000 */
[----:B------:R-:W-:-:S08]  /*0b30*/  DFMA R10, R10, R10, R12 ;  /* 0x0000000a0a0a722b */ /* 0x000fd0000000000c */
[----:B------:R-:W-:Y:S01]  /*0b40*/  DFMA R10, R14, R14, R10 ;  /* 0x0000000e0e0a722b */ /* 0x000fe2000000000a */
[----:B------:R-:W-:-:S07]  /*0b50*/  MOV R14, UR6 ;  /* 0x00000006000e7c02 */ /* 0x000fce0008000f00 */
[----:B------:R-:W-:Y:S02]  /*0b60*/  DSETP.MIN.AND P0, P1, R10, UR4, PT ;  /* 0x000000040a007e2a */ /* 0x000fe4000b900000 */
[----:B------:R-:W-:-:S05]  /*0b70*/  IMAD.MOV.U32 R7, RZ, RZ, R11 ;  /* 0x000000ffff077224 */ /* 0x000fca00078e000b */
[----:B------:R-:W-:Y:S01]  /*0b80*/  FSEL R13, R7, UR6, P0 ;  /* 0x00000006070d7c08 */ /* 0x000fe20008000000 */
[----:B------:R-:W-:-:S05]  /*0b90*/  IMAD.MOV.U32 R7, RZ, RZ, R10 ;  /* 0x000000ffff077224 */ /* 0x000fca00078e000a */
[----:B------:R-:W-:Y:S01]  /*0ba0*/  SEL R12, R7, UR4, P0 ;  /* 0x00000004070c7c07 */ /* 0x000fe20008000000 */
[----:B------:R-:W0:Y:S01]  /*0bb0*/  LDCU.64 UR4, c[0x0][0x398] ;  /* 0x00007300ff0477ac */ /* 0x000e220008000a00 */
[----:B------:R-:W-:Y:S01]  /*0bc0*/  @P1 LOP3.LUT R13, R14, 0x80000, RZ, 0xfc, !PT ;  /* 0x000800000e0d1812 */ /* 0x000fe200078efcff */
[----:B------:R-:W-:Y:S01]  /*0bd0*/  IMAD.MOV.U32 R14, RZ, RZ, RZ ;  /* 0x000000ffff0e7224 */ /* 0x000fe200078e00ff */
[----:B------:R-:W-:Y:S01]  /*0be0*/  LOP3.LUT R7, R6, 0x100000, RZ, 0xfc, !PT ;  /* 0x0010000006077812 */ /* 0x000fe200078efcff */
[----:B------:R-:W-:Y:S01]  /*0bf0*/  IMAD.MOV.U32 R6, RZ, RZ, RZ ;  /* 0x000000ffff067224 */ /* 0x000fe200078e00ff */
[----:B------:R-:W1:Y:S01]  /*0c00*/  MUFU.RSQ64H R15, R13 ;  /* 0x0000000d000f7308 */ /* 0x000e620000001c00 */
[----:B------:R-:W-:Y:S01]  /*0c10*/  DSETP.GT.AND P0, PT, R2, R4, PT ;  /* 0x000000040200722a */ /* 0x000fe20003f04000 */
[----:B------:R-:W-:Y:S01]  /*0c20*/  ISETP.GE.U32.AND P1, PT, R5, 0x7ff00000, PT ;  /* 0x7ff000000500780c */ /* 0x000fe20003f26070 */
[----:B-1----:R-:W-:-:S08]  /*0c30*/  DMUL R18, R14, R14 ;  /* 0x0000000e0e127228 */ /* 0x002fd00000000000 */
[----:B------:R-:W-:-:S08]  /*0c40*/  DFMA R18, R12, -R18, 1 ;  /* 0x3ff000000c12742b */ /* 0x000fd00000000812 */
[----:B------:R-:W-:Y:S02]  /*0c50*/  DFMA R22, R18, R22, 0.5 ;  /* 0x3fe000001216742b */ /* 0x000fe40000000016 */
[----:B------:R-:W-:-:S08]  /*0c60*/  DMUL R18, R14, R18 ;  /* 0x000000120e127228 */ /* 0x000fd00000000000 */
[----:B------:R-:W-:-:S08]  /*0c70*/  DFMA R18, R22, R18, R14 ;  /* 0x000000121612722b */ /* 0x000fd0000000000e */
[----:B------:R-:W-:-:S08]  /*0c80*/  DMUL R18, R10, R18 ;  /* 0x000000120a127228 */ /* 0x000fd00000000000 */
[----:B------:R-:W-:Y:S01]  /*0c90*/  DMUL R18, R18, R6 ;  /* 0x0000000612127228 */ /* 0x000fe20000000000 */
[----:B0-----:R-:W-:-:S04]  /*0ca0*/  IADD3 R6, P2, PT, R0, UR4, RZ ;  /* 0x0000000400067c10 */ /* 0x001fc8000ff5e0ff */
[----:B------:R-:W-:-:S05]  /*0cb0*/  IADD3.X R7, PT, PT, R16, UR5, RZ, P2, !PT ;  /* 0x0000000510077c10 */ /* 0x000fca00097fe4ff */
[----:B------:R-:W-:Y:S02]  /*0cc0*/  FSEL R9, R18, R2, P0 ;  /* 0x0000000212097208 */ /* 0x000fe40000000000 */
[----:B------:R-:W-:Y:S02]  /*0cd0*/  FSEL R3, R19, R3, P0 ;  /* 0x0000000313037208 */ /* 0x000fe40000000000 */
[----:B------:R-:W-:Y:S02]  /*0ce0*/  FSEL R2, R9, R4, !P1 ;  /* 0x0000000409027208 */ /* 0x000fe40004800000 */
[----:B------:R-:W-:-:S05]  /*0cf0*/  FSEL R3, R3, R5, !P1 ;  /* 0x0000000503037208 */ /* 0x000fca0004800000 */
[----:B------:R-:W-:Y:S01]  /*0d00*/  STG.E.64 desc[UR8][R6.64], R2 ;  /* 0x0000000206007986 */ /* 0x000fe2000c101b08 */
[----:B------:R-:W-:Y:S05]  /*0d10*/  EXIT ;  /* 0x000000000000794d */ /* 0x000fea0003800000 */
        .weak           $__internal_0_$__cuda_sm20_dblrcp_rn_slowpath_v3
        .type           $__internal_0_$__cuda_sm20_dblrcp_rn_slowpath_v3,@function
        .size           $__internal_0_$__cuda_sm20_dblrcp_rn_slowpath_v3,(.L_x_55 - $__internal_0_$__cuda_sm20_dblrcp_rn_slowpath_v3)
$__internal_0_$__cuda_sm20_dblrcp_rn_slowpath_v3:
[----:B------:R-:W-:Y:S01]  /*0d20*/  DSETP.GTU.AND P0, PT, |R2|, +INF , PT ;  /* 0x7ff000000200742a */ /* 0x000fe20003f0c200 */
[----:B------:R-:W-:-:S13]  /*0d30*/  BSSY.RECONVERGENT B1, `(.L_x_3) ;  /* 0x0000022000017945 */ /* 0x000fda0003800200 */
[----:B------:R-:W-:Y:S05]  /*0d40*/  @P0 BRA `(.L_x_4) ;  /* 0x0000000000780947 */ /* 0x000fea0003800000 */
[----:B------:R-:W-:-:S05]  /*0d50*/  LOP3.LUT R17, R3, 0x7fffffff, RZ, 0xc0, !PT ;  /* 0x7fffffff03117812 */ /* 0x000fca00078ec0ff */
[----:B------:R-:W-:-:S05]  /*0d60*/  VIADD R21, R17, 0xffffffff ;  /* 0xffffffff11157836 */ /* 0x000fca0000000000 */
[----:B------:R-:W-:-:S13]  /*0d70*/  ISETP.GE.U32.AND P0, PT, R21, 0x7fefffff, PT ;  /* 0x7fefffff1500780c */ /* 0x000fda0003f06070 */
[----:B------:R-:W-:Y:S01]  /*0d80*/  @P0 LOP3.LUT R27, R3, 0x7ff00000, RZ, 0x3c, !PT ;  /* 0x7ff00000031b0812 */ /* 0x000fe200078e3cff */
[----:B------:R-:W-:Y:S01]  /*0d90*/  @P0 IMAD.MOV.U32 R26, RZ, RZ, RZ ;  /* 0x000000ffff1a0224 */ /* 0x000fe200078e00ff */
[----:B------:R-:W-:Y:S06]  /*0da0*/  @P0 BRA `(.L_x_5) ;  /* 0x0000000000680947 */ /* 0x000fec0003800000 */
[----:B------:R-:W-:-:S13]  /*0db0*/  ISETP.GE.U32.AND P0, PT, R17, 0x1000001, PT ;  /* 0x010000011100780c */ /* 0x000fda0003f06070 */
[----:B------:R-:W-:Y:S05]  /*0dc0*/  @!P0 BRA `(.L_x_6) ;  /* 0x0000000000348947 */ /* 0x000fea0003800000 */
[----:B------:R-:W-:Y:S02]  /*0dd0*/  VIADD R27, R3, 0xc0200000 ;  /* 0xc0200000031b7836 */ /* 0x000fe40000000000 */
[----:B------:R-:W-:Y:S02]  /*0de0*/  IMAD.MOV.U32 R26, RZ, RZ, R2 ;  /* 0x000000ffff1a7224 */ /* 0x000fe400078e0002 */
[----:B------:R-:W0:Y:S04]  /*0df0*/  MUFU.RCP64H R31, R27 ;  /* 0x0000001b001f7308 */ /* 0x000e280000001800 */
[----:B0-----:R-:W-:-:S08]  /*0e00*/  DFMA R32, -R26, R30, 1 ;  /* 0x3ff000001a20742b */ /* 0x001fd0000000011e */
[----:B------:R-:W-:-:S08]  /*0e10*/  DFMA R32, R32, R32, R32 ;  /* 0x000000202020722b */ /* 0x000fd00000000020 */
[----:B------:R-:W-:-:S08]  /*0e20*/  DFMA R32, R30, R32, R30 ;  /* 0x000000201e20722b */ /* 0x000fd0000000001e */
[----:B------:R-:W-:-:S08]  /*0e30*/  DFMA R30, -R26, R32, 1 ;  /* 0x3ff000001a1e742b */ /* 0x000fd00000000120 */
[----:B------:R-:W-:-:S08]  /*0e40*/  DFMA R30, R32, R30, R32 ;  /* 0x0000001e201e722b */ /* 0x000fd00000000020 */
[----:B------:R-:W-:-:S08]  /*0e50*/  DMUL R30, R30, 2.2250738585072013831e-308 ;  /* 0x001000001e1e7828 */ /* 0x000fd00000000000 */
[----:B------:R-:W-:-:S08]  /*0e60*/  DFMA R2, -R2, R30, 1 ;  /* 0x3ff000000202742b */ /* 0x000fd0000000011e */
[----:B------:R-:W-:-:S08]  /*0e70*/  DFMA R2, R2, R2, R2 ;  /* 0x000000020202722b */ /* 0x000fd00000000002 */
[----:B------:R-:W-:Y:S01]  /*0e80*/  DFMA R26, R30, R2, R30 ;  /* 0x000000021e1a722b */ /* 0x000fe2000000001e */
[----:B------:R-:W-:Y:S10]  /*0e90*/  BRA `(.L_x_5) ;  /* 0x00000000002c7947 */ /* 0x000ff40003800000 */
.L_x_6:
[----:B------:R-:W-:-:S06]  /*0ea0*/  DMUL R2, R2, 8.11296384146066816958e+31 ;  /* 0x4690000002027828 */ /* 0x000fcc0000000000 */
[----:B------:R-:W0:Y:S02]  /*0eb0*/  MUFU.RCP64H R31, R3 ;  /* 0x00000003001f7308 */ /* 0x000e240000001800 */
[----:B0-----:R-:W-:-:S08]  /*0ec0*/  DFMA R26, -R2, R30, 1 ;  /* 0x3ff00000021a742b */ /* 0x001fd0000000011e */
[----:B------:R-:W-:-:S08]  /*0ed0*/  DFMA R26, R26, R26, R26 ;  /* 0x0000001a1a1a722b */ /* 0x000fd0000000001a */
[----:B------:R-:W-:-:S08]  /*0ee0*/  DFMA R26, R30, R26, R30 ;  /* 0x0000001a1e1a722b */ /* 0x000fd0000000001e */
[----:B------:R-:W-:-:S08]  /*0ef0*/  DFMA R30, -R2, R26, 1 ;  /* 0x3ff00000021e742b */ /* 0x000fd0000000011a */
[----:B------:R-:W-:-:S08]  /*0f00*/  DFMA R26, R26, R30, R26 ;  /* 0x0000001e1a1a722b */ /* 0x000fd0000000001a */
[----:B------:R-:W-:Y:S01]  /*0f10*/  DMUL R26, R26, 8.11296384146066816958e+31 ;  /* 0x469000001a1a7828 */ /* 0x000fe20000000000 */
[----:B------:R-:W-:Y:S10]  /*0f20*/  BRA `(.L_x_5) ;  /* 0x0000000000087947 */ /* 0x000ff40003800000 */
.L_x_4:
[----:B------:R-:W-:Y:S01]  /*0f30*/  LOP3.LUT R27, R3, 0x80000, RZ, 0xfc, !PT ;  /* 0x00080000031b7812 */ /* 0x000fe200078efcff */
[----:B------:R-:W-:-:S07]  /*0f40*/  IMAD.MOV.U32 R26, RZ, RZ, R2 ;  /* 0x000000ffff1a7224 */ /* 0x000fce00078e0002 */
.L_x_5:
[----:B------:R-:W-:Y:S05]  /*0f50*/  BSYNC.RECONVERGENT B1 ;  /* 0x0000000000017941 */ /* 0x000fea0003800200 */
.L_x_3:
[----:B------:R-:W-:-:S04]  /*0f60*/  IMAD.MOV.U32 R21, RZ, RZ, 0x0 ;  /* 0x00000000ff157424 */ /* 0x000fc800078e00ff */
[----:B------:R-:W-:Y:S05]  /*0f70*/  RET.REL.NODEC R20 `(_Z16calcEccentricityPdS_S_S_i) ;  /* 0xfffffff014207950 */ /* 0x000fea0003c3ffff */
.L_x_7:
        /* <DEDUP_REMOVED lines=16> */
.L_x_55:


//--------------------- .text._Z8calcDistPdS_     --------------------------
	.section	.text._Z8calcDistPdS_,"ax",@progbits
	.align	128
        .global         _Z8calcDistPdS_
        .type           _Z8calcDistPdS_,@function
        .size           _Z8calcDistPdS_,(.L_x_62 - _Z8calcDistPdS_)
        .other          _Z8calcDistPdS_,@"STO_CUDA_ENTRY STV_DEFAULT"
_Z8calcDistPdS_:
.text._Z8calcDistPdS_:
[----:B------:R-:W-:Y:S01]  /*0000*/  LDC R1, c[0x0][0x37c] ;  /* 0x0000df00ff017b82 */ /* 0x000fe20000000800 */
[----:B------:R-:W0:Y:S07]  /*0010*/  S2R R5, SR_TID.X ;  /* 0x0000000000057919 */ /* 0x000e2e0000002100 */
[----:B------:R-:W0:Y:S01]  /*0020*/  S2UR UR4, SR_CTAID.X ;  /* 0x00000000000479c3 */ /* 0x000e220000002500 */
[----:B------:R-:W1:Y:S07]  /*0030*/  LDCU.64 UR8, c[0x0][0x358] ;  /* 0x00006b00ff0877ac */ /* 0x000e6e0008000a00 */
[----:B------:R-:W0:Y:S08]  /*0040*/  LDC R0, c[0x0][0x360] ;  /* 0x0000d800ff007b82 */ /* 0x000e300000000800 */
[----:B------:R-:W2:Y:S01]  /*0050*/  LDC.64 R2, c[0x0][0x380] ;  /* 0x0000e000ff027b82 */ /* 0x000ea20000000a00 */
[----:B0-----:R-:W-:-:S04]  /*0060*/  IMAD R0, R0, UR4, R5 ;  /* 0x0000000400007c24 */ /* 0x001fc8000f8e0205 */
[----:B--2---:R-:W-:-:S05]  /*0070*/  IMAD.WIDE.U32 R2, R0, 0x18, R2 ;  /* 0x0000001800027825 */ /* 0x004fca00078e0002 */
[----:B-1----:R-:W2:Y:S04]  /*0080*/  LDG.E.64 R8, desc[UR8][R2.64] ;  /* 0x0000000802087981 */ /* 0x002ea8000c1e1b00 */
[----:B------:R-:W3:Y:S04]  /*0090*/  LDG.E.64 R6, desc[UR8][R2.64+0x8] ;  /* 0x0000080802067981 */ /* 0x000ee8000c1e1b00 */
[----:B------:R0:W4:Y:S01]  /*00a0*/  LDG.E.64 R4, desc[UR8][R2.64+0x10] ;  /* 0x0000100802047981 */ /* 0x000122000c1e1b00 */
[----:B------:R-:W-:Y:S01]  /*00b0*/  UMOV UR4, 0xffffffff ;  /* 0xffffffff00047882 */ /* 0x000fe20000000000 */
[----:B------:R-:W-:Y:S01]  /*00c0*/  UMOV UR5, 0x7fefffff ;  /* 0x7fefffff00057882 */ /* 0x000fe20000000000 */
[----:B------:R-:W-:Y:S01]  /*00d0*/  IMAD.MOV.U32 R20, RZ, RZ, 0x0 ;  /* 0x00000000ff147424 */ /* 0x000fe200078e00ff */
[----:B------:R-:W-:Y:S01]  /*00e0*/  UMOV UR6, UR5 ;  /* 0x0000000500067c82 */ /* 0x000fe20008000000 */
[----:B------:R-:W-:-:S02]  /*00f0*/  IMAD.MOV.U32 R21, RZ, RZ, 0x3fd80000 ;  /* 0x3fd80000ff157424 */ /* 0x000fc400078e00ff */
[----:B--2---:R-:W-:Y:S02]  /*0100*/  IMAD.MOV.U32 R10, RZ, RZ, R9 ;  /* 0x000000ffff0a7224 */ /* 0x004fe400078e0009 */
[----:B0-----:R-:W-:Y:S01]  /*0110*/  IMAD.MOV.U32 R2, RZ, RZ, R8 ;  /* 0x000000ffff027224 */ /* 0x001fe200078e0008 */
[----:B---3--:R-:W-:Y:S01]  /*0120*/  DSETP.MAX.AND P0, P1, |R8|, |R6|, PT ;  /* 0x400000060800722a */ /* 0x008fe2000390f200 */
[----:B------:R-:W-:Y:S01]  /*0130*/  IMAD.MOV.U32 R13, RZ, RZ, R7 ;  /* 0x000000ffff0d7224 */ /* 0x000fe200078e0007 */
[----:B------:R-:W-:Y:S01]  /*0140*/  MOV R3, R6 ;  /* 0x0000000600037202 */ /* 0x000fe20000000f00 */
[----:B------:R-:W-:Y:S01]  /*0150*/  IMAD.MOV.U32 R11, RZ, RZ, R6 ;  /* 0x000000ffff0b7224 */ /* 0x000fe200078e0006 */
[----:B------:R-:W-:Y:S01]  /*0160*/  MOV R18, R7 ;  /* 0x0000000700127202 */ /* 0x000fe20000000f00 */
[----:B----4-:R-:W-:Y:S01]  /*0170*/  IMAD.MOV.U32 R12, RZ, RZ, R5 ;  /* 0x000000ffff0c7224 */ /* 0x010fe200078e0005 */
[----:B------:R-:W-:Y:S01]  /*0180*/  FSEL R15, |R10|, |R13|, P0 ;  /* 0x4000000d0a0f7208 */ /* 0x000fe20000000200 */
[----:B------:R-:W-:-:S05]  /*0190*/  IMAD.MOV.U32 R10, RZ, RZ, R8 ;  /* 0x000000ffff0a7224 */ /* 0x000fca00078e0008 */
[----:B------:R-:W-:Y:S02]  /*01a0*/  SEL R10, R10, R11, P0 ;  /* 0x0000000b0a0a7207 */ /* 0x000fe40000000000 */
[----:B------:R-:W-:Y:S01]  /*01b0*/  @P1 LOP3.LUT R15, R13, 0x80000, RZ, 0xfc, !PT ;  /* 0x000800000d0f1812 */ /* 0x000fe200078efcff */
[----:B------:R-:W-:Y:S01]  /*01c0*/  DSETP.MIN.AND P0, P1, |R8|, |R6|, PT ;  /* 0x400000060800722a */ /* 0x000fe20003900200 */
[----:B------:R-:W-:-:S03]  /*01d0*/  MOV R16, R10 ;  /* 0x0000000a00107202 */ /* 0x000fc60000000f00 */
[----:B------:R-:W-:Y:S02]  /*01e0*/  IMAD.MOV.U32 R11, RZ, RZ, R15 ;  /* 0x000000ffff0b7224 */ /* 0x000fe400078e000f */
[----:B------:R-:W-:Y:S01]  /*01f0*/  SEL R14, R2, R3, P0 ;  /* 0x00000003020e7207 */ /* 0x000fe20000000000 */
[----:B------:R-:W-:Y:S02]  /*0200*/  IMAD.MOV.U32 R2, RZ, RZ, R4 ;  /* 0x000000ffff027224 */ /* 0x000fe400078e0004 */
[----:B------:R-:W-:Y:S01]  /*0210*/  IMAD.MOV.U32 R13, RZ, RZ, R11 ;  /* 0x000000ffff0d7224 */ /* 0x000fe200078e000b */
[C-C-:B------:R-:W-:Y:S01]  /*0220*/  DSETP.MAX.AND P4, P5, |R4|.reuse, R10.reuse, PT ;  /* 0x0000000a0400722a */ /* 0x140fe20003d8f200 */
[----:B------:R-:W-:Y:S01]  /*0230*/  IMAD.MOV.U32 R3, RZ, RZ, R10 ;  /* 0x000000ffff037224 */ /* 0x000fe200078e000a */
[----:B------:R-:W-:-:S04]  /*0240*/  DSETP.MIN.AND P2, P3, |R4|, R10, PT ;  /* 0x0000000a0400722a */ /* 0x000fc80003b40200 */
[----:B------:R-:W-:Y:S01]  /*0250*/  FSEL R15, |R12|, R13, P4 ;  /* 0x0000000d0c0f7208 */ /* 0x000fe20002000200 */
[----:B------:R-:W-:Y:S01]  /*0260*/  IMAD.MOV.U32 R12, RZ, RZ, R11 ;  /* 0x000000ffff0c7224 */ /* 0x000fe200078e000b */
[----:B------:R-:W-:Y:S01]  /*0270*/  SEL R2, R2, R3, P4 ;  /* 0x0000000302027207 */ /* 0x000fe20002000000 */
[----:B------:R-:W-:Y:S02]  /*0280*/  IMAD.MOV.U32 R3, RZ, RZ, R5 ;  /* 0x000000ffff037224 */ /* 0x000fe400078e0005 */
[----:B------:R-:W-:-:S03]  /*0290*/  IMAD.MOV.U32 R11, RZ, RZ, R4 ;  /* 0x000000ffff0b7224 */ /* 0x000fc600078e0004 */
[----:B------:R-:W-:Y:S02]  /*02a0*/  @P5 LOP3.LUT R15, R13, 0x80000, RZ, 0xfc, !PT ;  /* 0x000800000d0f5812 */ /* 0x000fe400078efcff */
[----:B------:R-:W-:Y:S02]  /*02b0*/  FSEL R17, |R3|, R12, P2 ;  /* 0x0000000c03117208 */ /* 0x000fe40001000200 */
[----:B------:R-:W-:Y:S01]  /*02c0*/  @P3 LOP3.LUT R17, R12, 0x80000, RZ, 0xfc, !PT ;  /* 0x000800000c113812 */ /* 0x000fe200078efcff */
[----:B------:R-:W-:Y:S01]  /*02d0*/  IMAD.MOV.U32 R3, RZ, RZ, R15 ;  /* 0x000000ffff037224 */ /* 0x000fe200078e000f */
[----:B------:R-:W-:Y:S01]  /*02e0*/  SEL R16, R11, R16, P2 ;  /* 0x000000100b107207 */ /* 0x000fe20001000000 */
[----:B------:R-:W-:Y:S02]  /*02f0*/  IMAD.MOV.U32 R12, RZ, RZ, RZ ;  /* 0x000000ffff0c7224 */ /* 0x000fe400078e00ff */
[----:B------:R-:W-:Y:S01]  /*0300*/  IMAD.MOV.U32 R11, RZ, RZ, R9 ;  /* 0x000000ffff0b7224 */ /* 0x000fe200078e0009 */
[----:B------:R-:W-:Y:S01]  /*0310*/  LOP3.LUT R10, R3, 0xffc00000, RZ, 0xc0, !PT ;  /* 0xffc00000030a7812 */ /* 0x000fe200078ec0ff */
[----:B------:R-:W-:Y:S01]  /*0320*/  DADD R8, |R8|, |R6| ;  /* 0x0000000008087229 */ /* 0x000fe20000000606 */
[----:B------:R-:W0:Y:S02]  /*0330*/  LDC.64 R6, c[0x0][0x388] ;  /* 0x0000e200ff067b82 */ /* 0x000e240000000a00 */
[----:B------:R-:W-:-:S02]  /*0340*/  LOP3.LUT R13, R10, 0x7fd00000, RZ, 0x3c, !PT ;  /* 0x7fd000000a0d7812 */ /* 0x000fc400078e3cff */
[----:B------:R-:W-:Y:S02]  /*0350*/  FSEL R15, |R11|, |R18|, P0 ;  /* 0x400000120b0f7208 */ /* 0x000fe40000000200 */
[----:B------:R-:W-:Y:S01]  /*0360*/  @P1 LOP3.LUT R15, R18, 0x80000, RZ, 0xfc, !PT ;  /* 0x00080000120f1812 */ /* 0x000fe200078efcff */
[----:B------:R-:W-:Y:S02]  /*0370*/  DADD R8, |R4|, R8 ;  /* 0x0000000004087229 */ /* 0x000fe40000000208 */
[----:B------:R-:W-:-:S03]  /*0380*/  DMUL R16, R16, R12 ;  /* 0x0000000c10107228 */ /* 0x000fc60000000000 */
[-C--:B------:R-:W-:Y:S02]  /*0390*/  DMUL R14, R14, R12.reuse ;  /* 0x0000000c0e0e7228 */ /* 0x080fe40000000000 */
[----:B------:R-:W-:-:S03]  /*03a0*/  DMUL R12, R2, R12 ;  /* 0x0000000c020c7228 */ /* 0x000fc60000000000 */
[----:B------:R-:W-:-:S08]  /*03b0*/  DMUL R16, R16, R16 ;  /* 0x0000001010107228 */ /* 0x000fd00000000000 */
[----:B------:R-:W-:Y:S01]  /*03c0*/  DFMA R16, R14, R14, R16 ;  /* 0x0000000e0e10722b */ /* 0x000fe20000000010 */
[----:B0-----:R-:W-:-:S07]  /*03d0*/  IMAD.WIDE.U32 R6, R0, 0x8, R6 ;  /* 0x0000000800067825 */ /* 0x001fce00078e0006 */
[----:B------:R-:W-:Y:S01]  /*03e0*/  DFMA R12, R12, R12, R16 ;  /* 0x0000000c0c0c722b */ /* 0x000fe20000000010 */
[----:B------:R-:W-:-:S07]  /*03f0*/  IMAD.U32 R16, RZ, RZ, UR6 ;  /* 0x00000006ff107e24 */ /* 0x000fce000f8e00ff */
[----:B------:R-:W-:Y:S02]  /*0400*/  DSETP.MIN.AND P0, P1, R12, UR4, PT ;  /* 0x000000040c007e2a */ /* 0x000fe4000b900000 */
[----:B------:R-:W-:-:S05]  /*0410*/  IMAD.MOV.U32 R11, RZ, RZ, R13 ;  /* 0x000000ffff0b7224 */ /* 0x000fca00078e000d */
[----:B------:R-:W-:Y:S01]  /*0420*/  FSEL R15, R11, UR6, P0 ;  /* 0x000000060b0f7c08 */ /* 0x000fe20008000000 */
[----:B------:R-:W-:-:S05]  /*0430*/  IMAD.MOV.U32 R11, RZ, RZ, R12 ;  /* 0x000000ffff0b7224 */ /* 0x000fca00078e000c */
[----:B------:R-:W-:Y:S01]  /*0440*/  SEL R14, R11, UR4, P0 ;  /* 0x000000040b0e7c07 */ /* 0x000fe20008000000 */
[----:B------:R-:W-:Y:S01]  /*0450*/  DSETP.GT.AND P0, PT, R8, R2, PT ;  /* 0x000000020800722a */ /* 0x000fe20003f04000 */
[----:B------:R-:W-:Y:S01]  /*0460*/  @P1 LOP3.LUT R15, R16, 0x80000, RZ, 0xfc, !PT ;  /* 0x00080000100f1812 */ /* 0x000fe200078efcff */
[----:B------:R-:W-:Y:S01]  /*0470*/  HFMA2 R16, -RZ, RZ, 0, 0 ;  /* 0x00000000ff107431 */ /* 0x000fe200000001ff */
[----:B------:R-:W-:Y:S01]  /*0480*/  LOP3.LUT R11, R10, 0x100000, RZ, 0xfc, !PT ;  /* 0x001000000a0b7812 */ /* 0x000fe200078efcff */
[----:B------:R-:W-:Y:S01]  /*0490*/  IMAD.MOV.U32 R10, RZ, RZ, RZ ;  /* 0x000000ffff0a7224 */ /* 0x000fe200078e00ff */
[----:B------:R-:W0:Y:S01]  /*04a0*/  MUFU.RSQ64H R17, R15 ;  /* 0x0000000f00117308 */ /* 0x000e220000001c00 */
[----:B------:R-:W-:Y:S02]  /*04b0*/  ISETP.GE.U32.AND P1, PT, R3, 0x7ff00000, PT ;  /* 0x7ff000000300780c */ /* 0x000fe40003f26070 */
[----:B0-----:R-:W-:-:S08]  /*04c0*/  DMUL R18, R16, R16 ;  /* 0x0000001010127228 */ /* 0x001fd00000000000 */
[----:B------:R-:W-:-:S08]  /*04d0*/  DFMA R18, R14, -R18, 1 ;  /* 0x3ff000000e12742b */ /* 0x000fd00000000812 */
[----:B------:R-:W-:Y:S02]  /*04e0*/  DFMA R20, R18, R20, 0.5 ;  /* 0x3fe000001214742b */ /* 0x000fe40000000014 */
[----:B------:R-:W-:-:S08]  /*04f0*/  DMUL R18, R16, R18 ;  /* 0x0000001210127228 */ /* 0x000fd00000000000 */
[----:B------:R-:W-:-:S08]  /*0500*/  DFMA R18, R20, R18, R16 ;  /* 0x000000121412722b */ /* 0x000fd00000000010 */
[----:B------:R-:W-:-:S08]  /*0510*/  DMUL R18, R12, R18 ;  /* 0x000000120c127228 */ /* 0x000fd00000000000 */
[----:B------:R-:W-:-:S10]  /*0520*/  DMUL R18, R18, R10 ;  /* 0x0000000a12127228 */ /* 0x000fd40000000000 */
[----:B------:R-:W-:Y:S02]  /*0530*/  FSEL R5, R18, R8, P0 ;  /* 0x0000000812057208 */ /* 0x000fe40000000000 */
[----:B------:R-:W-:Y:S02]  /*0540*/  FSEL R9, R19, R9, P0 ;  /* 0x0000000913097208 */ /* 0x000fe40000000000 */
[----:B------:R-:W-:Y:S02]  /*0550*/  FSEL R2, R5, R2, !P1 ;  /* 0x0000000205027208 */ /* 0x000fe40004800000 */
[----:B------:R-:W-:-:S05]  /*0560*/  FSEL R3, R9, R3, !P1 ;  /* 0x0000000309037208 */ /* 0x000fca0004800000 */
[----:B------:R-:W-:Y:S01]  /*0570*/  STG.E.64 desc[UR8][R6.64], R2 ;  /* 0x0000000206007986 */ /* 0x000fe2000c101b08 */
[----:B------:R-:W-:Y:S05]  /*0580*/  EXIT ;  /* 0x000000000000794d */ /* 0x000fea0003800000 */
.L_x_8:
        /* <DEDUP_REMOVED lines=15> */
.L_x_62:


//--------------------- .text._Z9collisionPdS_S_S_id --------------------------
	.section	.text._Z9collisionPdS_S_S_id,"ax",@progbits
	.align	128
        .global         _Z9collisionPdS_S_S_id
        .type           _Z9collisionPdS_S_S_id,@function
        .size           _Z9collisionPdS_S_S_id,(.L_x_56 - _Z9collisionPdS_S_S_id)
        .other          _Z9collisionPdS_S_S_id,@"STO_CUDA_ENTRY STV_DEFAULT"
_Z9collisionPdS_S_S_id:
.text._Z9collisionPdS_S_S_id:
        /* <DEDUP_REMOVED lines=13> */
[----:B------:R-:W-:-:S06]  /*00d0*/  UMOV UR4, URZ ;  /* 0x000000ff00047c82 */ /* 0x000fcc0008000000 */
[----:B------:R-:W1:Y:S08]  /*00e0*/  LDC.64 R20, c[0x0][0x388] ;  /* 0x0000e200ff147b82 */ /* 0x000e700000000a00 */
[----:B------:R-:W2:Y:S01]  /*00f0*/  LDC.64 R18, c[0x0][0x380] ;  /* 0x0000e000ff127b82 */ /* 0x000ea20000000a00 */
[----:B0-----:R-:W-:-:S04]  /*0100*/  IMAD.WIDE.U32 R4, R2, 0x18, R4 ;  /* 0x0000001802047825 */ /* 0x001fc800078e0004 */
[----:B------:R-:W-:Y:S01]  /*0110*/  VIADD R5, R5, UR4 ;  /* 0x0000000405057c36 */ /* 0x000fe20008000000 */
[----:B-1----:R-:W3:Y:S04]  /*0120*/  LDG.E.64 R12, desc[UR8][R20.64+0x20] ;  /* 0x00002008140c7981 */ /* 0x002ee8000c1e1b00 */
[----:B------:R-:W3:Y:S01]  /*0130*/  LDG.E.64 R10, desc[UR8][R4.64+0x8] ;  /* 0x00000808040a7981 */ /* 0x000ee2000c1e1b00 */
[----:B--2---:R-:W-:-:S03]  /*0140*/  IMAD.WIDE.U32 R18, R2, 0x18, R18 ;  /* 0x0000001802127825 */ /* 0x004fc600078e0012 */
[----:B------:R-:W2:Y:S04]  /*0150*/  LDG.E.64 R8, desc[UR8][R20.64+0x18] ;  /* 0x0000180814087981 */ /* 0x000ea8000c1e1b00 */
[----:B------:R-:W2:Y:S01]  /*0160*/  LDG.E.64 R6, desc[UR8][R4.64] ;  /* 0x0000000804067981 */ /* 0x000ea2000c1e1b00 */
[----:B------:R-:W-:Y:S01]  /*0170*/  VIADD R19, R19, UR4 ;  /* 0x0000000413137c36 */ /* 0x000fe20008000000 */
[----:B------:R-:W0:Y:S01]  /*0180*/  LDC.64 R34, c[0x0][0x380] ;  /* 0x0000e000ff227b82 */ /* 0x000e220000000a00 */
[----:B------:R-:W1:Y:S01]  /*0190*/  LDCU.64 UR4, c[0x0][0x3a8] ;  /* 0x00007500ff0477ac */ /* 0x000e620008000a00 */
[----:B------:R-:W4:Y:S04]  /*01a0*/  LDG.E.64 R16, desc[UR8][R20.64+0x28] ;  /* 0x0000280814107981 */ /* 0x000f28000c1e1b00 */
[----:B------:R-:W4:Y:S04]  /*01b0*/  LDG.E.64 R14, desc[UR8][R4.64+0x10] ;  /* 0x00001008040e7981 */ /* 0x000f28000c1e1b00 */
[----:B------:R-:W5:Y:S04]  /*01c0*/  LDG.E.64 R32, desc[UR8][R18.64+0x8] ;  /* 0x0000080812207981 */ /* 0x000f68000c1e1b00 */
[----:B------:R-:W5:Y:S04]  /*01d0*/  LDG.E.64 R30, desc[UR8][R18.64] ;  /* 0x00000008121e7981 */ /* 0x000f68000c1e1b00 */
[----:B------:R5:W5:Y:S04]  /*01e0*/  LDG.E.64 R28, desc[UR8][R18.64+0x10] ;  /* 0x00001008121c7981 */ /* 0x000b68000c1e1b00 */
[----:B0-----:R-:W5:Y:S04]  /*01f0*/  LDG.E.64 R26, desc[UR8][R34.64+0x20] ;  /* 0x00002008221a7981 */ /* 0x001f68000c1e1b00 */
[----:B------:R-:W5:Y:S04]  /*0200*/  LDG.E.64 R24, desc[UR8][R34.64+0x18] ;  /* 0x0000180822187981 */ /* 0x000f68000c1e1b00 */
[----:B------:R0:W5:Y:S01]  /*0210*/  LDG.E.64 R22, desc[UR8][R34.64+0x28] ;  /* 0x0000280822167981 */ /* 0x000162000c1e1b00 */
[----:B------:R-:W-:Y:S01]  /*0220*/  BSSY.RECONVERGENT B0, `(.L_x_9) ;  /* 0x0000029000007945 */ /* 0x000fe20003800200 */
[----:B---3--:R-:W-:-:S08]  /*0230*/  DADD R10, R10, -R12 ;  /* 0x000000000a0a7229 */ /* 0x008fd0000000080c */
[----:B-1----:R-:W-:Y:S02]  /*0240*/  DMUL R10, R10, UR4 ;  /* 0x000000040a0a7c28 */ /* 0x002fe40008000000 */
[----:B--2---:R-:W-:Y:S01]  /*0250*/  DADD R6, R6, -R8 ;  /* 0x0000000006067229 */ /* 0x004fe20000000808 */
[----:B------:R-:W-:Y:S01]  /*0260*/  IMAD.MOV.U32 R8, RZ, RZ, 0x1 ;  /* 0x00000001ff087424 */ /* 0x000fe200078e00ff */
[----:B----4-:R-:W-:-:S06]  /*0270*/  DADD R14, R14, -R16 ;  /* 0x000000000e0e7229 */ /* 0x010fcc0000000810 */
[----:B------:R-:W-:Y:S02]  /*0280*/  DMUL R6, R6, UR4 ;  /* 0x0000000406067c28 */ /* 0x000fe40008000000 */
[----:B-----5:R-:W-:Y:S02]  /*0290*/  DFMA R20, R10, 0.25, R32 ;  /* 0x3fd000000a14782b */ /* 0x020fe40000000020 */
[----:B------:R-:W-:-:S04]  /*02a0*/  DMUL R14, R14, UR4 ;  /* 0x000000040e0e7c28 */ /* 0x000fc80008000000 */
[----:B------:R-:W-:Y:S02]  /*02b0*/  DFMA R18, R6, 0.25, R30 ;  /* 0x3fd000000612782b */ /* 0x000fe4000000001e */
[----:B------:R-:W-:Y:S02]  /*02c0*/  DADD R16, -R32, R20 ;  /* 0x0000000020107229 */ /* 0x000fe40000000114 */
[----:B------:R-:W-:-:S04]  /*02d0*/  DFMA R14, R14, 0.25, R28 ;  /* 0x3fd000000e0e782b */ /* 0x000fc8000000001c */
[----:B------:R-:W-:Y:S02]  /*02e0*/  DADD R12, -R30, R18 ;  /* 0x000000001e0c7229 */ /* 0x000fe40000000112 */
[----:B------:R-:W-:Y:S02]  /*02f0*/  DMUL R4, R16, R16 ;  /* 0x0000001010047228 */ /* 0x000fe40000000000 */
[----:B------:R-:W-:Y:S02]  /*0300*/  DADD R6, R32, -R26 ;  /* 0x0000000020067229 */ /* 0x000fe4000000081a */
[----:B------:R-:W-:-:S04]  /*0310*/  DADD R10, -R28, R14 ;  /* 0x000000001c0a7229 */ /* 0x000fc8000000010e */
[----:B------:R-:W-:Y:S02]  /*0320*/  DFMA R4, R12, R12, R4 ;  /* 0x0000000c0c04722b */ /* 0x000fe40000000004 */
[----:B------:R-:W-:-:S06]  /*0330*/  DMUL R6, R6, R16 ;  /* 0x0000001006067228 */ /* 0x000fcc0000000000 */
[----:B------:R-:W-:-:S06]  /*0340*/  DFMA R44, R10, R10, R4 ;  /* 0x0000000a0a2c722b */ /* 0x000fcc0000000004 */
[----:B------:R-:W1:Y:S02]  /*0350*/  MUFU.RCP64H R9, R45 ;  /* 0x0000002d00097308 */ /* 0x000e640000001800 */
[----:B-1----:R-:W-:-:S08]  /*0360*/  DFMA R4, -R44, R8, 1 ;  /* 0x3ff000002c04742b */ /* 0x002fd00000000108 */
[----:B0-----:R-:W-:Y:S02]  /*0370*/  DFMA R34, R4, R4, R4 ;  /* 0x000000040422722b */ /* 0x001fe40000000004 */
[----:B------:R-:W-:-:S06]  /*0380*/  DADD R4, R30, -R24 ;  /* 0x000000001e047229 */ /* 0x000fcc0000000818 */
[----:B------:R-:W-:Y:S02]  /*0390*/  DFMA R34, R8, R34, R8 ;  /* 0x000000220822722b */ /* 0x000fe40000000008 */
[----:B------:R-:W-:Y:S02]  /*03a0*/  DFMA R4, R4, R12, R6 ;  /* 0x0000000c0404722b */ /* 0x000fe40000000006 */
[----:B------:R-:W-:-:S04]  /*03b0*/  DADD R8, R28, -R22 ;  /* 0x000000001c087229 */ /* 0x000fc80000000816 */
[----:B------:R-:W-:-:S04]  /*03c0*/  DFMA R6, -R44, R34, 1 ;  /* 0x3ff000002c06742b */ /* 0x000fc80000000122 */
[----:B------:R-:W-:-:S04]  /*03d0*/  DFMA R8, R8, R10, R4 ;  /* 0x0000000a0808722b */ /* 0x000fc80000000004 */
[----:B------:R-:W-:-:S08]  /*03e0*/  DFMA R6, R34, R6, R34 ;  /* 0x000000062206722b */ /* 0x000fd00000000022 */
[----:B------:R-:W-:-:S08]  /*03f0*/  DMUL R4, R8, -R6 ;  /* 0x8000000608047228 */ /* 0x000fd00000000000 */
[--C-:B------:R-:W-:Y:S02]  /*0400*/  DFMA R34, -R44, R4, -R8.reuse ;  /* 0x000000042c22722b */ /* 0x100fe40000000908 */
[----:B------:R-:W-:-:S06]  /*0410*/  DADD R8, -RZ, -R8 ;  /* 0x00000000ff087229 */ /* 0x000fcc0000000908 */
[----:B------:R-:W-:-:S04]  /*0420*/  DFMA R4, R6, R34, R4 ;  /* 0x000000220604722b */ /* 0x000fc80000000004 */
[----:B------:R-:W-:-:S06]  /*0430*/  FSETP.GEU.AND P1, PT, |R9|, 6.5827683646048100446e-37, PT ;  /* 0x036000000900780b */ /* 0x000fcc0003f2e200 */
[----:B------:R-:W-:-:S05]  /*0440*/  FFMA R0, RZ, R45, R5 ;  /* 0x0000002dff007223 */ /* 0x000fca0000000005 */
[----:B------:R-:W-:-:S13]  /*0450*/  FSETP.GT.AND P0, PT, |R0|, 1.469367938527859385e-39, PT ;  /* 0x001000000000780b */ /* 0x000fda0003f04200 */
[----:B------:R-:W-:Y:S05]  /*0460*/  @P0 BRA P1, `(.L_x_10) ;  /* 0x0000000000100947 */ /* 0x000fea0000800000 */
[----:B------:R-:W-:-:S07]  /*0470*/  MOV R0, 0x490 ;  /* 0x0000049000007802 */ /* 0x000fce0000000f00 */
[----:B------:R-:W-:Y:S05]  /*0480*/  CALL.REL.NOINC `($__internal_1_$__cuda_sm20_div_rn_f64_full) ;  /* 0x0000000800947944 */ /* 0x000fea0003c00000 */
[----:B------:R-:W-:Y:S02]  /*0490*/  IMAD.MOV.U32 R4, RZ, RZ, R36 ;  /* 0x000000ffff047224 */ /* 0x000fe400078e0024 */
[----:B------:R-:W-:-:S07]  /*04a0*/  IMAD.MOV.U32 R5, RZ, RZ, R37 ;  /* 0x000000ffff057224 */ /* 0x000fce00078e0025 */
.L_x_10:
[----:B------:R-:W-:Y:S05]  /*04b0*/  BSYNC.RECONVERGENT B0 ;  /* 0x0000000000007941 */ /* 0x000fea0003800200 */
.L_x_9:
[----:B------:R-:W0:Y:S02]  /*04c0*/  LDC.64 R6, c[0x0][0x398] ;  /* 0x0000e600ff067b82 */ /* 0x000e240000000a00 */
[----:B0-----:R-:W2:Y:S04]  /*04d0*/  LDG.E.64 R8, desc[UR8][R6.64] ;  /* 0x0000000806087981 */ /* 0x001ea8000c1e1b00 */
[----:B------:R-:W2:Y:S01]  /*04e0*/  LDG.E.64 R34, desc[UR8][R6.64+0x8] ;  /* 0x0000080806227981 */ /* 0x000ea2000c1e1b00 */
[----:B------:R-:W-:Y:S01]  /*04f0*/  DSETP.GT.AND P0, PT, R4, RZ, PT ;  /* 0x000000ff0400722a */ /* 0x000fe20003f04000 */
[----:B------:R-:W-:Y:S01]  /*0500*/  BSSY.RECONVERGENT B0, `(.L_x_11) ;  /* 0x0000094000007945 */ /* 0x000fe20003800200 */
[----:B--2---:R-:W-:-:S12]  /*0510*/  DADD R4, R8, R34 ;  /* 0x0000000008047229 */ /* 0x004fd80000000022 */
[----:B------:R-:W-:Y:S05]  /*0520*/  @P0 BRA `(.L_x_12) ;  /* 0x0000000800440947 */ /* 0x000fea0003800000 */
[--C-:B------:R-:W-:Y:S01]  /*0530*/  DADD R8, -R14, R22.reuse ;  /* 0x000000000e087229 */ /* 0x100fe20000000116 */
[----:B------:R-:W-:Y:S01]  /*0540*/  UMOV UR4, 0xffffffff ;  /* 0xffffffff00047882 */ /* 0x000fe20000000000 */
[----:B------:R-:W-:Y:S01]  /*0550*/  DADD R6, -R28, R22 ;  /* 0x000000001c067229 */ /* 0x000fe20000000116 */
[----:B------:R-:W-:Y:S01]  /*0560*/  UMOV UR5, 0x7fefffff ;  /* 0x7fefffff00057882 */ /* 0x000fe20000000000 */
[----:B------:R-:W-:Y:S01]  /*0570*/  DADD R20, -R20, R26 ;  /* 0x0000000014147229 */ /* 0x000fe2000000011a */
[----:B------:R-:W-:Y:S01]  /*0580*/  IMAD.MOV.U32 R28, RZ, RZ, R16 ;  /* 0x000000ffff1c7224 */ /* 0x000fe200078e0010 */
[--C-:B------:R-:W-:Y:S01]  /*0590*/  DADD R14, -R30, R24.reuse ;  /* 0x000000001e0e7229 */ /* 0x100fe20000000118 */
[----:B------:R-:W-:Y:S01]  /*05a0*/  UMOV UR6, UR5 ;  /* 0x0000000500067c82 */ /* 0x000fe20008000000 */
[----:B------:R-:W-:Y:S01]  /*05b0*/  DADD R18, -R18, R24 ;  /* 0x0000000012127229 */ /* 0x000fe20000000118 */
[----:B------:R-:W-:Y:S01]  /*05c0*/  IMAD.MOV.U32 R40, RZ, RZ, 0x0 ;  /* 0x00000000ff287424 */ /* 0x000fe200078e00ff */
[----:B------:R-:W-:Y:S01]  /*05d0*/  DADD R26, -R32, R26 ;  /* 0x00000000201a7229 */ /* 0x000fe2000000011a */
[----:B------:R-:W-:Y:S01]  /*05e0*/  IMAD.MOV.U32 R41, RZ, RZ, 0x3fd80000 ;  /* 0x3fd80000ff297424 */ /* 0x000fe200078e00ff */
[----:B------:R-:W-:-:S02]  /*05f0*/  DMUL R22, R6, R20 ;  /* 0x0000001406167228 */ /* 0x000fc40000000000 */
[----:B------:R-:W-:Y:S02]  /*0600*/  DMUL R24, R14, R8 ;  /* 0x000000080e187228 */ /* 0x000fe40000000000 */
[----:B------:R-:W-:-:S04]  /*0610*/  DSETP.MAX.AND P2, P3, |R12|, |R16|, PT ;  /* 0x400000100c00722a */ /* 0x000fc80003b4f200 */
[----:B------:R-:W-:Y:S02]  /*0620*/  DFMA R8, R26, R8, -R22 ;  /* 0x000000081a08722b */ /* 0x000fe40000000816 */
[-C--:B------:R-:W-:Y:S02]  /*0630*/  DFMA R6, R6, R18.reuse, -R24 ;  /* 0x000000120606722b */ /* 0x080fe40000000818 */
[----:B------:R-:W-:-:S06]  /*0640*/  DMUL R18, R26, R18 ;  /* 0x000000121a127228 */ /* 0x000fcc0000000000 */
[----:B------:R-:W-:Y:S01]  /*0650*/  DSETP.MAX.AND P0, P1, |R8|, |R6|, PT ;  /* 0x400000060800722a */ /* 0x000fe2000390f200 */
[----:B------:R-:W-:Y:S01]  /*0660*/  IMAD.MOV.U32 R0, RZ, RZ, R9 ;  /* 0x000000ffff007224 */ /* 0x000fe200078e0009 */
[----:B------:R-:W-:Y:S01]  /*0670*/  DFMA R14, R14, R20, -R18 ;  /* 0x000000140e0e722b */ /* 0x000fe20000000812 */
[----:B------:R-:W-:Y:S02]  /*0680*/  IMAD.MOV.U32 R3, RZ, RZ, R6 ;  /* 0x000000ffff037224 */ /* 0x000fe400078e0006 */
[----:B------:R-:W-:-:S05]  /*0690*/  IMAD.MOV.U32 R19, RZ, RZ, R7 ;  /* 0x000000ffff137224 */ /* 0x000fca00078e0007 */
[----:B------:R-:W-:Y:S01]  /*06a0*/  FSEL R23, |R0|, |R19|, P0 ;  /* 0x4000001300177208 */ /* 0x000fe20000000200 */
[----:B------:R-:W-:-:S03]  /*06b0*/  IMAD.MOV.U32 R0, RZ, RZ, R8 ;  /* 0x000000ffff007224 */ /* 0x000fc600078e0008 */
[----:B------:R-:W-:Y:S01]  /*06c0*/  @P1 LOP3.LUT R23, R19, 0x80000, RZ, 0xfc, !PT ;  /* 0x0008000013171812 */ /* 0x000fe200078efcff */
[----:B------:R-:W-:Y:S01]  /*06d0*/  IMAD.MOV.U32 R19, RZ, RZ, R17 ;  /* 0x000000ffff137224 */ /* 0x000fe200078e0011 */
[----:B------:R-:W-:Y:S01]  /*06e0*/  SEL R22, R0, R3, P0 ;  /* 0x0000000300167207 */ /* 0x000fe20000000000 */
[----:B------:R-:W-:Y:S01]  /*06f0*/  IMAD.MOV.U32 R0, RZ, RZ, R13 ;  /* 0x000000ffff007224 */ /* 0x000fe200078e000d */
[----:B------:R-:W-:Y:S01]  /*0700*/  DSETP.MIN.AND P0, P1, |R8|, |R6|, PT ;  /* 0x400000060800722a */ /* 0x000fe20003900200 */
[----:B------:R-:W-:Y:S02]  /*0710*/  IMAD.MOV.U32 R3, RZ, RZ, R16 ;  /* 0x000000ffff037224 */ /* 0x000fe400078e0010 */
[----:B------:R-:W-:Y:S01]  /*0720*/  IMAD.MOV.U32 R24, RZ, RZ, R22 ;  /* 0x000000ffff187224 */ /* 0x000fe200078e0016 */
[----:B------:R-:W-:Y:S01]  /*0730*/  FSEL R21, |R0|, |R19|, P2 ;  /* 0x4000001300157208 */ /* 0x000fe20001000200 */
[----:B------:R-:W-:Y:S01]  /*0740*/  IMAD.MOV.U32 R0, RZ, RZ, R12 ;  /* 0x000000ffff007224 */ /* 0x000fe200078e000c */
[----:B------:R-:W-:Y:S01]  /*0750*/  @P3 LOP3.LUT R21, R19, 0x80000, RZ, 0xfc, !PT ;  /* 0x0008000013153812 */ /* 0x000fe200078efcff */
[----:B------:R-:W-:-:S03]  /*0760*/  IMAD.MOV.U32 R19, RZ, RZ, R7 ;  /* 0x000000ffff137224 */ /* 0x000fc600078e0007 */
[----:B------:R-:W-:Y:S01]  /*0770*/  SEL R20, R0, R3, P2 ;  /* 0x0000000300147207 */ /* 0x000fe20001000000 */
[----:B------:R-:W-:Y:S01]  /*0780*/  IMAD.MOV.U32 R0, RZ, RZ, R9 ;  /* 0x000000ffff007224 */ /* 0x000fe200078e0009 */
[----:B------:R-:W-:Y:S01]  /*0790*/  DSETP.MAX.AND P2, P3, |R14|, R22, PT ;  /* 0x000000160e00722a */ /* 0x000fe20003b4f200 */
[----:B------:R-:W-:Y:S01]  /*07a0*/  IMAD.MOV.U32 R3, RZ, RZ, R6 ;  /* 0x000000ffff037224 */ /* 0x000fe200078e0006 */
[----:B------:R-:W-:Y:S02]  /*07b0*/  DADD R6, |R8|, |R6| ;  /* 0x0000000008067229 */ /* 0x000fe40000000606 */
[----:B------:R-:W-:Y:S01]  /*07c0*/  FSEL R27, |R0|, |R19|, P0 ;  /* 0x40000013001b7208 */ /* 0x000fe20000000200 */
[----:B------:R-:W-:Y:S01]  /*07d0*/  IMAD.MOV.U32 R0, RZ, RZ, R8 ;  /* 0x000000ffff007224 */ /* 0x000fe200078e0008 */
[----:B------:R-:W-:Y:S01]  /*07e0*/  @P1 LOP3.LUT R27, R19, 0x80000, RZ, 0xfc, !PT ;  /* 0x00080000131b1812 */ /* 0x000fe200078efcff */
[----:B------:R-:W-:Y:S01]  /*07f0*/  IMAD.MOV.U32 R19, RZ, RZ, R23 ;  /* 0x000000ffff137224 */ /* 0x000fe200078e0017 */
[----:B------:R-:W-:Y:S01]  /*0800*/  DSETP.MAX.AND P4, P5, |R10|, R20, PT ;  /* 0x000000140a00722a */ /* 0x000fe20003d8f200 */
[----:B------:R-:W-:Y:S01]  /*0810*/  IMAD.MOV.U32 R8, RZ, RZ, RZ ;  /* 0x000000ffff087224 */ /* 0x000fe200078e00ff */
[----:B------:R-:W-:Y:S01]  /*0820*/  SEL R26, R0, R3, P0 ;  /* 0x00000003001a7207 */ /* 0x000fe20000000000 */
[----:B------:R-:W-:Y:S01]  /*0830*/  IMAD.MOV.U32 R0, RZ, RZ, R15 ;  /* 0x000000ffff007224 */ /* 0x000fe200078e000f */
[C---:B------:R-:W-:Y:S01]  /*0840*/  DSETP.MIN.AND P0, P1, |R14|.reuse, R22, PT ;  /* 0x000000160e00722a */ /* 0x040fe20003900200 */
[----:B------:R-:W-:Y:S01]  /*0850*/  IMAD.MOV.U32 R3, RZ, RZ, R22 ;  /* 0x000000ffff037224 */ /* 0x000fe200078e0016 */
[----:B------:R-:W-:-:S02]  /*0860*/  DADD R6, |R14|, R6 ;  /* 0x000000000e067229 */ /* 0x000fc40000000206 */
[----:B------:R-:W-:Y:S01]  /*0870*/  FSEL R25, |R0|, R19, P2 ;  /* 0x0000001300197208 */ /* 0x000fe20001000200 */
[----:B------:R-:W-:Y:S01]  /*0880*/  IMAD.MOV.U32 R0, RZ, RZ, R14 ;  /* 0x000000ffff007224 */ /* 0x000fe200078e000e */
[----:B------:R-:W-:-:S04]  /*0890*/  @P3 LOP3.LUT R25, R19, 0x80000, RZ, 0xfc, !PT ;  /* 0x0008000013193812 */ /* 0x000fc800078efcff */
[----:B------:R-:W-:Y:S01]  /*08a0*/  SEL R18, R0, R3, P2 ;  /* 0x0000000300127207 */ /* 0x000fe20001000000 */
[----:B------:R-:W-:Y:S01]  /*08b0*/  IMAD.MOV.U32 R0, RZ, RZ, R15 ;  /* 0x000000ffff007224 */ /* 0x000fe200078e000f */
[----:B------:R-:W-:Y:S01]  /*08c0*/  DSETP.MIN.AND P2, P3, |R10|, R20, PT ;  /* 0x000000140a00722a */ /* 0x000fe20003b40200 */
[----:B------:R-:W-:Y:S02]  /*08d0*/  IMAD.MOV.U32 R19, RZ, RZ, R25 ;  /* 0x000000ffff137224 */ /* 0x000fe400078e0019 */
[----:B------:R-:W-:Y:S01]  /*08e0*/  IMAD.MOV.U32 R3, RZ, RZ, R14 ;  /* 0x000000ffff037224 */ /* 0x000fe200078e000e */
[----:B------:R-:W-:Y:S02]  /*08f0*/  FSEL R29, |R0|, R23, P0 ;  /* 0x00000017001d7208 */ /* 0x000fe40000000200 */
[----:B------:R-:W-:Y:S02]  /*0900*/  @P1 LOP3.LUT R29, R23, 0x80000, RZ, 0xfc, !PT ;  /* 0x00080000171d1812 */ /* 0x000fe400078efcff */
[----:B------:R-:W-:-:S02]  /*0910*/  LOP3.LUT R0, R19, 0xffc00000, RZ, 0xc0, !PT ;  /* 0xffc0000013007812 */ /* 0x000fc400078ec0ff */
[----:B------:R-:W-:Y:S01]  /*0920*/  SEL R22, R3, R24, P0 ;  /* 0x0000001803167207 */ /* 0x000fe20000000000 */
[----:B------:R-:W-:Y:S01]  /*0930*/  IMAD.MOV.U32 R23, RZ, RZ, R29 ;  /* 0x000000ffff177224 */ /* 0x000fe200078e001d */
[C---:B------:R-:W-:Y:S01]  /*0940*/  LOP3.LUT R25, R0.reuse, 0x7fd00000, RZ, 0x3c, !PT ;  /* 0x7fd0000000197812 */ /* 0x040fe200078e3cff */
[----:B------:R-:W-:Y:S01]  /*0950*/  IMAD.MOV.U32 R24, RZ, RZ, RZ ;  /* 0x000000ffff187224 */ /* 0x000fe200078e00ff */
[----:B------:R-:W-:Y:S01]  /*0960*/  DSETP.MIN.AND P0, P1, |R12|, |R16|, PT ;  /* 0x400000100c00722a */ /* 0x000fe20003900200 */
[----:B------:R-:W-:Y:S01]  /*0970*/  IMAD.MOV.U32 R3, RZ, RZ, R12 ;  /* 0x000000ffff037224 */ /* 0x000fe200078e000c */
[----:B------:R-:W-:Y:S01]  /*0980*/  LOP3.LUT R9, R0, 0x100000, RZ, 0xfc, !PT ;  /* 0x0010000000097812 */ /* 0x000fe200078efcff */
[----:B------:R-:W-:Y:S02]  /*0990*/  IMAD.MOV.U32 R29, RZ, RZ, R10 ;  /* 0x000000ffff1d7224 */ /* 0x000fe400078e000a */
[-C--:B------:R-:W-:Y:S01]  /*09a0*/  DMUL R30, R22, R24.reuse ;  /* 0x00000018161e7228 */ /* 0x080fe20000000000 */
[----:B------:R-:W-:Y:S01]  /*09b0*/  SEL R22, R3, R28, P0 ;  /* 0x0000001c03167207 */ /* 0x000fe20000000000 */
[--C-:B------:R-:W-:Y:S01]  /*09c0*/  IMAD.MOV.U32 R28, RZ, RZ, R20.reuse ;  /* 0x000000ffff1c7224 */ /* 0x100fe200078e0014 */
[-C--:B------:R-:W-:Y:S01]  /*09d0*/  DMUL R26, R26, R24.reuse ;  /* 0x000000181a1a7228 */ /* 0x080fe20000000000 */
[----:B------:R-:W-:Y:S01]  /*09e0*/  IMAD.MOV.U32 R23, RZ, RZ, R20 ;  /* 0x000000ffff177224 */ /* 0x000fe200078e0014 */
[----:B------:R-:W-:Y:S01]  /*09f0*/  DMUL R24, R18, R24 ;  /* 0x0000001812187228 */ /* 0x000fe20000000000 */
[----:B------:R-:W-:-:S02]  /*0a00*/  IMAD.MOV.U32 R20, RZ, RZ, R11 ;  /* 0x000000ffff147224 */ /* 0x000fc400078e000b */
[----:B------:R-:W-:Y:S01]  /*0a10*/  DMUL R30, R30, R30 ;  /* 0x0000001e1e1e7228 */ /* 0x000fe20000000000 */
[----:B------:R-:W-:Y:S01]  /*0a20*/  IMAD.MOV.U32 R3, RZ, RZ, R21 ;  /* 0x000000ffff037224 */ /* 0x000fe200078e0015 */
[----:B------:R-:W-:Y:S02]  /*0a30*/  SEL R28, R29, R28, P2 ;  /* 0x0000001c1d1c7207 */ /* 0x000fe40001000000 */
[----:B------:R-:W-:Y:S01]  /*0a40*/  FSEL R33, |R20|, R21, P4 ;  /* 0x0000001514217208 */ /* 0x000fe20002000200 */
[----:B------:R-:W-:Y:S01]  /*0a50*/  IMAD.MOV.U32 R20, RZ, RZ, R10 ;  /* 0x000000ffff147224 */ /* 0x000fe200078e000a */
[----:B------:R-:W-:Y:S02]  /*0a60*/  @P5 LOP3.LUT R33, R21, 0x80000, RZ, 0xfc, !PT ;  /* 0x0008000015215812 */ /* 0x000fe400078efcff */
[----:B------:R-:W-:Y:S01]  /*0a70*/  DFMA R26, R26, R26, R30 ;  /* 0x0000001a1a1a722b */ /* 0x000fe2000000001e */
[----:B------:R-:W-:Y:S01]  /*0a80*/  IMAD.MOV.U32 R30, RZ, RZ, R11 ;  /* 0x000000ffff1e7224 */ /* 0x000fe200078e000b */
[----:B------:R-:W-:Y:S01]  /*0a90*/  SEL R20, R20, R23, P4 ;  /* 0x0000001714147207 */ /* 0x000fe20002000000 */
[----:B------:R-:W-:-:S03]  /*0aa0*/  IMAD.MOV.U32 R21, RZ, RZ, R33 ;  /* 0x000000ffff157224 */ /* 0x000fc600078e0021 */
[----:B------:R-:W-:Y:S02]  /*0ab0*/  FSEL R31, |R30|, R3, P2 ;  /* 0x000000031e1f7208 */ /* 0x000fe40001000200 */
[----:B------:R-:W-:Y:S01]  /*0ac0*/  DFMA R26, R24, R24, R26 ;  /* 0x00000018181a722b */ /* 0x000fe2000000001a */
[----:B------:R-:W-:Y:S01]  /*0ad0*/  @P3 LOP3.LUT R31, R3, 0x80000, RZ, 0xfc, !PT ;  /* 0x00080000031f3812 */ /* 0x000fe200078efcff */
[----:B------:R-:W-:Y:S01]  /*0ae0*/  IMAD.MOV.U32 R24, RZ, RZ, RZ ;  /* 0x000000ffff187224 */ /* 0x000fe200078e00ff */
[----:B------:R-:W-:Y:S01]  /*0af0*/  LOP3.LUT R23, R21, 0xffc00000, RZ, 0xc0, !PT ;  /* 0xffc0000015177812 */ /* 0x000fe200078ec0ff */
[----:B------:R-:W-:Y:S01]  /*0b00*/  IMAD.MOV.U32 R3, RZ, RZ, R13 ;  /* 0x000000ffff037224 */ /* 0x000fe200078e000d */
[----:B------:R-:W-:Y:S01]  /*0b10*/  DADD R12, |R12|, |R16| ;  /* 0x000000000c0c7229 */ /* 0x000fe20000000610 */
[----:B------:R-:W-:Y:S01]  /*0b20*/  IMAD.MOV.U32 R29, RZ, RZ, R31 ;  /* 0x000000ffff1d7224 */ /* 0x000fe200078e001f */
[----:B------:R-:W-:Y:S01]  /*0b30*/  LOP3.LUT R25, R23, 0x7fd00000, RZ, 0x3c, !PT ;  /* 0x7fd0000017197812 */ /* 0x000fe200078e3cff */
[----:B------:R-:W-:Y:S01]  /*0b40*/  IMAD.MOV.U32 R30, RZ, RZ, R17 ;  /* 0x000000ffff1e7224 */ /* 0x000fe200078e0011 */
[----:B------:R-:W-:-:S04]  /*0b50*/  DSETP.NEU.AND P2, PT, R20, +INF , PT ;  /* 0x7ff000001400742a */ /* 0x000fc80003f4d000 */
[----:B------:R-:W-:Y:S01]  /*0b60*/  DMUL R28, R28, R24 ;  /* 0x000000181c1c7228 */ /* 0x000fe20000000000 */
[----:B------:R-:W-:Y:S01]  /*0b70*/  FSEL R23, |R3|, |R30|, P0 ;  /* 0x4000001e03177208 */ /* 0x000fe20000000200 */
[----:B------:R-:W-:Y:S01]  /*0b80*/  IMAD.MOV.U32 R3, RZ, RZ, R27 ;  /* 0x000000ffff037224 */ /* 0x000fe200078e001b */
[----:B------:R-:W-:Y:S01]  /*0b90*/  @P1 LOP3.LUT R23, R30, 0x80000, RZ, 0xfc, !PT ;  /* 0x000800001e171812 */ /* 0x000fe200078efcff */
[----:B------:R-:W-:Y:S01]  /*0ba0*/  DSETP.MIN.AND P0, P1, R26, UR4, PT ;  /* 0x000000041a007e2a */ /* 0x000fe2000b900000 */
[----:B------:R-:W-:Y:S01]  /*0bb0*/  IMAD.U32 R30, RZ, RZ, UR6 ;  /* 0x00000006ff1e7e24 */ /* 0x000fe2000f8e00ff */
[----:B------:R-:W-:Y:S02]  /*0bc0*/  DADD R12, |R10|, R12 ;  /* 0x000000000a0c7229 */ /* 0x000fe4000000020c */
[----:B------:R-:W-:Y:S02]  /*0bd0*/  DMUL R28, R28, R28 ;  /* 0x0000001c1c1c7228 */ /* 0x000fe40000000000 */
[----:B------:R-:W-:Y:S01]  /*0be0*/  DMUL R22, R22, R24 ;  /* 0x0000001816167228 */ /* 0x000fe20000000000 */
[----:B------:R-:W-:Y:S01]  /*0bf0*/  FSEL R31, R3, UR6, P0 ;  /* 0x00000006031f7c08 */ /* 0x000fe20008000000 */
[----:B------:R-:W-:-:S02]  /*0c00*/  IMAD.MOV.U32 R3, RZ, RZ, R26 ;  /* 0x000000ffff037224 */ /* 0x000fc400078e001a */
[----:B------:R-:W-:-:S04]  /*0c10*/  DADD R10, R12, +INF ;  /* 0x7ff000000c0a7429 */ /* 0x000fc80000000000 */
[----:B------:R-:W-:Y:S01]  /*0c20*/  DFMA R32, R22, R22, R28 ;  /* 0x000000161620722b */ /* 0x000fe2000000001c */
[----:B------:R-:W-:Y:S01]  /*0c30*/  @P1 LOP3.LUT R31, R30, 0x80000, RZ, 0xfc, !PT ;  /* 0x000800001e1f1812 */ /* 0x000fe200078efcff */
[----:B------:R-:W-:Y:S01]  /*0c40*/  DMUL R22, R20, R24 ;  /* 0x0000001814167228 */ /* 0x000fe20000000000 */
[----:B------:R-:W-:Y:S01]  /*0c50*/  IMAD.MOV.U32 R28, RZ, RZ, RZ ;  /* 0x000000ffff1c7224 */ /* 0x000fe200078e00ff */
[----:B------:R-:W-:Y:S01]  /*0c60*/  SEL R30, R3, UR4, P0 ;  /* 0x00000004031e7c07 */ /* 0x000fe20008000000 */
[----:B------:R-:W0:Y:S01]  /*0c70*/  MUFU.RSQ64H R29, R31 ;  /* 0x0000001f001d7308 */ /* 0x000e220000001c00 */
[----:B------:R-:W-:Y:S02]  /*0c80*/  DSETP.GT.AND P1, PT, R12, RZ, PT ;  /* 0x000000ff0c00722a */ /* 0x000fe40003f24000 */
[----:B------:R-:W-:Y:S02]  /*0c90*/  DSETP.GT.AND P0, PT, R6, R18, PT ;  /* 0x000000120600722a */ /* 0x000fe40003f04000 */
[----:B------:R-:W-:Y:S01]  /*0ca0*/  DFMA R36, R22, R22, R32 ;  /* 0x000000161624722b */ /* 0x000fe20000000020 */
[----:B------:R-:W-:-:S05]  /*0cb0*/  IMAD.MOV.U32 R22, RZ, RZ, RZ ;  /* 0x000000ffff167224 */ /* 0x000fca00078e00ff */
[----:B------:R-:W1:Y:S01]  /*0cc0*/  MUFU.RSQ64H R23, R37 ;  /* 0x0000002500177308 */ /* 0x000e620000001c00 */
[----:B0-----:R-:W-:-:S08]  /*0cd0*/  DMUL R32, R28, R28 ;  /* 0x0000001c1c207228 */ /* 0x001fd00000000000 */
[----:B------:R-:W-:Y:S02]  /*0ce0*/  DFMA R34, R30, -R32, 1 ;  /* 0x3ff000001e22742b */ /* 0x000fe40000000820 */
[----:B-1----:R-:W-:-:S06]  /*0cf0*/  DMUL R38, R22, R22 ;  /* 0x0000001616267228 */ /* 0x002fcc0000000000 */
[----:B------:R-:W-:Y:S02]  /*0d00*/  DMUL R32, R28, R34 ;  /* 0x000000221c207228 */ /* 0x000fe40000000000 */
[----:B------:R-:W-:Y:S02]  /*0d10*/  DFMA R34, R34, R40, 0.5 ;  /* 0x3fe000002222742b */ /* 0x000fe40000000028 */
[----:B------:R-:W-:-:S06]  /*0d20*/  DFMA R38, R36, -R38, 1 ;  /* 0x3ff000002426742b */ /* 0x000fcc0000000826 */
[----:B------:R-:W-:Y:S02]  /*0d30*/  DFMA R32, R34, R32, R28 ;  /* 0x000000202220722b */ /* 0x000fe4000000001c */
[----:B------:R-:W-:Y:S02]  /*0d40*/  DFMA R30, R38, R40, 0.5 ;  /* 0x3fe00000261e742b */ /* 0x000fe40000000028 */
[----:B------:R-:W-:-:S04]  /*0d50*/  DMUL R38, R22, R38 ;  /* 0x0000002616267228 */ /* 0x000fc80000000000 */
[----:B------:R-:W-:-:S04]  /*0d60*/  DMUL R32, R26, R32 ;  /* 0x000000201a207228 */ /* 0x000fc80000000000 */
[----:B------:R-:W-:-:S04]  /*0d70*/  DFMA R30, R30, R38, R22 ;  /* 0x000000261e1e722b */ /* 0x000fc80000000016 */
[----:B------:R-:W-:-:S04]  /*0d80*/  DMUL R32, R32, R8 ;  /* 0x0000000820207228 */ /* 0x000fc80000000000 */
[----:B------:R-:W-:-:S06]  /*0d90*/  DMUL R30, R24, R30 ;  /* 0x0000001e181e7228 */ /* 0x000fcc0000000000 */
[----:B------:R-:W-:Y:S02]  /*0da0*/  FSEL R9, R32, R6, P0 ;  /* 0x0000000620097208 */ /* 0x000fe40000000000 */
[----:B------:R-:W-:Y:S02]  /*0db0*/  FSEL R33, R33, R7, P0 ;  /* 0x0000000721217208 */ /* 0x000fe40000000000 */
[----:B------:R-:W-:Y:S02]  /*0dc0*/  FSEL R0, R30, R10, P1 ;  /* 0x0000000a1e007208 */ /* 0x000fe40000800000 */
[----:B------:R-:W-:Y:S02]  /*0dd0*/  FSEL R10, R31, R11, P1 ;  /* 0x0000000b1f0a7208 */ /* 0x000fe40000800000 */
[----:B------:R-:W-:Y:S02]  /*0de0*/  ISETP.GE.U32.AND P1, PT, R19, 0x7ff00000, PT ;  /* 0x7ff000001300780c */ /* 0x000fe40003f26070 */
[----:B------:R-:W-:-:S02]  /*0df0*/  FSEL R6, R0, RZ, P2 ;  /* 0x000000ff00067208 */ /* 0x000fc40001000000 */
[----:B------:R-:W-:Y:S02]  /*0e00*/  FSEL R8, R9, R18, !P1 ;  /* 0x0000001209087208 */ /* 0x000fe40004800000 */
[----:B------:R-:W-:Y:S02]  /*0e10*/  FSEL R7, R10, RZ, P2 ;  /* 0x000000ff0a077208 */ /* 0x000fe40001000000 */
[----:B------:R-:W-:-:S06]  /*0e20*/  FSEL R9, R33, R19, !P1 ;  /* 0x0000001321097208 */ /* 0x000fcc0004800000 */
[----:B------:R-:W-:-:S11]  /*0e30*/  DMUL R6, R6, R8 ;  /* 0x0000000806067228 */ /* 0x000fd60000000000 */
.L_x_12:
[----:B------:R-:W-:Y:S05]  /*0e40*/  BSYNC.RECONVERGENT B0 ;  /* 0x0000000000007941 */ /* 0x000fea0003800200 */
.L_x_11:
[----:B------:R-:W-:-:S14]  /*0e50*/  DSETP.GEU.AND P0, PT, R6, R4, PT ;  /* 0x000000040600722a */ /* 0x000fdc0003f0e000 */
[----:B------:R-:W-:Y:S05]  /*0e60*/  @P0 EXIT ;  /* 0x000000000000094d */ /* 0x000fea0003800000 */
[----:B------:R-:W0:Y:S01]  /*0e70*/  LDCU.64 UR4, c[0x0][0x390] ;  /* 0x00007200ff0477ac */ /* 0x000e220008000a00 */
[----:B------:R-:W-:Y:S01]  /*0e80*/  IMAD.MOV.U32 R3, RZ, RZ, 0x40100000 ;  /* 0x40100000ff037424 */ /* 0x000fe200078e00ff */
[----:B0-----:R-:W-:-:S04]  /*0e90*/  LEA R4, P0, R2, UR4, 0x3 ;  /* 0x0000000402047c11 */ /* 0x001fc8000f8018ff */
[----:B------:R-:W-:Y:S01]  /*0ea0*/  LEA.HI.X R5, R2, UR5, RZ, 0x3, P0 ;  /* 0x0000000502057c11 */ /* 0x000fe200080f1cff */
[----:B------:R-:W-:-:S05]  /*0eb0*/  IMAD.MOV.U32 R2, RZ, RZ, 0x0 ;  /* 0x00000000ff027424 */ /* 0x000fca00078e00ff */
[----:B------:R-:W-:Y:S01]  /*0ec0*/  STG.E.64 desc[UR8][R4.64], R2 ;  /* 0x0000000204007986 */ /* 0x000fe2000c101b08 */
[----:B------:R-:W-:Y:S05]  /*0ed0*/  EXIT ;  /* 0x000000000000794d */ /* 0x000fea0003800000 */
        .weak           $__internal_1_$__cuda_sm20_div_rn_f64_full
        .type           $__internal_1_$__cuda_sm20_div_rn_f64_full,@function
        .size           $__internal_1_$__cuda_sm20_div_rn_f64_full,(.L_x_56 - $__internal_1_$__cuda_sm20_div_rn_f64_full)
$__internal_1_$__cuda_sm20_div_rn_f64_full:
[C---:B------:R-:W-:Y:S01]  /*0ee0*/  FSETP.GEU.AND P0, PT, |R45|.reuse, 1.469367938527859385e-39, PT ;  /* 0x001000002d00780b */ /* 0x040fe20003f0e200 */
[--C-:B------:R-:W-:Y:S01]  /*0ef0*/  IMAD.MOV.U32 R4, RZ, RZ, R44.reuse ;  /* 0x000000ffff047224 */ /* 0x100fe200078e002c */
[----:B------:R-:W-:Y:S01]  /*0f00*/  LOP3.LUT R6, R45, 0x800fffff, RZ, 0xc0, !PT ;  /* 0x800fffff2d067812 */ /* 0x000fe200078ec0ff */
[----:B------:R-:W-:Y:S01]  /*0f10*/  IMAD.MOV.U32 R5, RZ, RZ, R45 ;  /* 0x000000ffff057224 */ /* 0x000fe200078e002d */
[C---:B------:R-:W-:Y:S01]  /*0f20*/  FSETP.GEU.AND P2, PT, |R9|.reuse, 1.469367938527859385e-39, PT ;  /* 0x001000000900780b */ /* 0x040fe20003f4e200 */
[----:B------:R-:W-:Y:S01]  /*0f30*/  IMAD.MOV.U32 R38, RZ, RZ, 0x1 ;  /* 0x00000001ff267424 */ /* 0x000fe200078e00ff */
[----:B------:R-:W-:Y:S01]  /*0f40*/  LOP3.LUT R7, R6, 0x3ff00000, RZ, 0xfc, !PT ;  /* 0x3ff0000006077812 */ /* 0x000fe200078efcff */
[----:B------:R-:W-:Y:S01]  /*0f50*/  IMAD.MOV.U32 R6, RZ, RZ, R44 ;  /* 0x000000ffff067224 */ /* 0x000fe200078e002c */
[----:B------:R-:W-:Y:S01]  /*0f60*/  LOP3.LUT R3, R9, 0x7ff00000, RZ, 0xc0, !PT ;  /* 0x7ff0000009037812 */ /* 0x000fe200078ec0ff */
[----:B------:R-:W-:Y:S01]  /*0f70*/  IMAD.MOV.U32 R42, RZ, RZ, 0x1ca00000 ;  /* 0x1ca00000ff2a7424 */ /* 0x000fe200078e00ff */
[----:B------:R-:W-:Y:S01]  /*0f80*/  LOP3.LUT R44, R45, 0x7ff00000, RZ, 0xc0, !PT ;  /* 0x7ff000002d2c7812 */ /* 0x000fe200078ec0ff */
[----:B------:R-:W-:Y:S02]  /*0f90*/  BSSY.RECONVERGENT B1, `(.L_x_13) ;  /* 0x000004e000017945 */ /* 0x000fe40003800200 */
[----:B------:R-:W-:Y:S01]  /*0fa0*/  @!P0 DMUL R6, R4, 8.98846567431157953865e+307 ;  /* 0x7fe0000004068828 */ /* 0x000fe20000000000 */
[----:B------:R-:W-:-:S03]  /*0fb0*/  ISETP.GE.U32.AND P1, PT, R3, R44, PT ;  /* 0x0000002c0300720c */ /* 0x000fc60003f26070 */
[----:B------:R-:W-:Y:S02]  /*0fc0*/  @!P2 LOP3.LUT R36, R5, 0x7ff00000, RZ, 0xc0, !PT ;  /* 0x7ff000000524a812 */ /* 0x000fe400078ec0ff */
[----:B------:R-:W0:Y:S02]  /*0fd0*/  MUFU.RCP64H R39, R7 ;  /* 0x0000000700277308 */ /* 0x000e240000001800 */
[----:B------:R-:W-:Y:S02]  /*0fe0*/  @!P2 ISETP.GE.U32.AND P3, PT, R3, R36, PT ;  /* 0x000000240300a20c */ /* 0x000fe40003f66070 */
[----:B------:R-:W-:Y:S02]  /*0ff0*/  @!P0 LOP3.LUT R44, R7, 0x7ff00000, RZ, 0xc0, !PT ;  /* 0x7ff00000072c8812 */ /* 0x000fe400078ec0ff */
[----:B------:R-:W-:-:S04]  /*1000*/  @!P2 SEL R37, R42, 0x63400000, !P3 ;  /* 0x634000002a25a807 */ /* 0x000fc80005800000 */
[----:B------:R-:W-:-:S04]  /*1010*/  @!P2 LOP3.LUT R40, R37, 0x80000000, R9, 0xf8, !PT ;  /* 0x800000002528a812 */ /* 0x000fc800078ef809 */
[----:B------:R-:W-:Y:S01]  /*1020*/  @!P2 LOP3.LUT R41, R40, 0x100000, RZ, 0xfc, !PT ;  /* 0x001000002829a812 */ /* 0x000fe200078efcff */
[----:B------:R-:W-:Y:S01]  /*1030*/  @!P2 IMAD.MOV.U32 R40, RZ, RZ, RZ ;  /* 0x000000ffff28a224 */ /* 0x000fe200078e00ff */
[----:B0-----:R-:W-:-:S08]  /*1040*/  DFMA R34, R38, -R6, 1 ;  /* 0x3ff000002622742b */ /* 0x001fd00000000806 */
[----:B------:R-:W-:-:S08]  /*1050*/  DFMA R34, R34, R34, R34 ;  /* 0x000000222222722b */ /* 0x000fd00000000022 */
[----:B------:R-:W-:Y:S01]  /*1060*/  DFMA R38, R38, R34, R38 ;  /* 0x000000222626722b */ /* 0x000fe20000000026 */
[----:B------:R-:W-:Y:S01]  /*1070*/  SEL R35, R42, 0x63400000, !P1 ;  /* 0x634000002a237807 */ /* 0x000fe20004800000 */
[----:B------:R-:W-:-:S03]  /*1080*/  IMAD.MOV.U32 R34, RZ, RZ, R8 ;  /* 0x000000ffff227224 */ /* 0x000fc600078e0008 */
[----:B------:R-:W-:-:S03]  /*1090*/  LOP3.LUT R35, R35, 0x800fffff, R9, 0xf8, !PT ;  /* 0x800fffff23237812 */ /* 0x000fc600078ef809 */
[----:B------:R-:W-:-:S03]  /*10a0*/  DFMA R36, R38, -R6, 1 ;  /* 0x3ff000002624742b */ /* 0x000fc60000000806 */
[----:B------:R-:W-:-:S05]  /*10b0*/  @!P2 DFMA R34, R34, 2, -R40 ;  /* 0x400000002222a82b */ /* 0x000fca0000000828 */
[----:B------:R-:W-:-:S08]  /*10c0*/  DFMA R36, R38, R36, R38 ;  /* 0x000000242624722b */ /* 0x000fd00000000026 */
[----:B------:R-:W-:-:S08]  /*10d0*/  DMUL R38, R36, R34 ;  /* 0x0000002224267228 */ /* 0x000fd00000000000 */
[----:B------:R-:W-:-:S08]  /*10e0*/  DFMA R40, R38, -R6, R34 ;  /* 0x800000062628722b */ /* 0x000fd00000000022 */
[----:B------:R-:W-:Y:S01]  /*10f0*/  DFMA R40, R36, R40, R38 ;  /* 0x000000282428722b */ /* 0x000fe20000000026 */
[----:B------:R-:W-:Y:S01]  /*1100*/  IMAD.MOV.U32 R39, RZ, RZ, R3 ;  /* 0x000000ffff277224 */ /* 0x000fe200078e0003 */
[----:B------:R-:W-:-:S05]  /*1110*/  @!P2 LOP3.LUT R39, R35, 0x7ff00000, RZ, 0xc0, !PT ;  /* 0x7ff000002327a812 */ /* 0x000fca00078ec0ff */
[----:B------:R-:W-:-:S05]  /*1120*/  VIADD R36, R39, 0xffffffff ;  /* 0xffffffff27247836 */ /* 0x000fca0000000000 */
[----:B------:R-:W-:Y:S01]  /*1130*/  ISETP.GT.U32.AND P0, PT, R36, 0x7feffffe, PT ;  /* 0x7feffffe2400780c */ /* 0x000fe20003f04070 */
[----:B------:R-:W-:-:S05]  /*1140*/  VIADD R36, R44, 0xffffffff ;  /* 0xffffffff2c247836 */ /* 0x000fca0000000000 */
[----:B------:R-:W-:-:S13]  /*1150*/  ISETP.GT.U32.OR P0, PT, R36, 0x7feffffe, P0 ;  /* 0x7feffffe2400780c */ /* 0x000fda0000704470 */
[----:B------:R-:W-:Y:S05]  /*1160*/  @P0 BRA `(.L_x_14) ;  /* 0x00000000006c0947 */ /* 0x000fea0003800000 */
[----:B------:R-:W-:-:S04]  /*1170*/  LOP3.LUT R36, R5, 0x7ff00000, RZ, 0xc0, !PT ;  /* 0x7ff0000005247812 */ /* 0x000fc800078ec0ff */
[CC--:B------:R-:W-:Y:S02]  /*1180*/  VIADDMNMX R8, R3.reuse, -R36.reuse, 0xb9600000, !PT ;  /* 0xb960000003087446 */ /* 0x0c0fe40007800924 */
[----:B------:R-:W-:Y:S02]  /*1190*/  ISETP.GE.U32.AND P0, PT, R3, R36, PT ;  /* 0x000000240300720c */ /* 0x000fe40003f06070 */
[----:B------:R-:W-:Y:S01]  /*11a0*/  VIMNMX R3, PT, PT, R8, 0x46a00000, PT ;  /* 0x46a0000008037848 */ /* 0x000fe20003fe0100 */
[----:B------:R-:W-:Y:S01]  /*11b0*/  IMAD.MOV.U32 R8, RZ, RZ, RZ ;  /* 0x000000ffff087224 */ /* 0x000fe200078e00ff */
[----:B------:R-:W-:-:S05]  /*11c0*/  SEL R42, R42, 0x63400000, !P0 ;  /* 0x634000002a2a7807 */ /* 0x000fca0004000000 */
[----:B------:R-:W-:-:S04]  /*11d0*/  IMAD.IADD R3, R3, 0x1, -R42 ;  /* 0x0000000103037824 */ /* 0x000fc800078e0a2a */
[----:B------:R-:W-:-:S06]  /*11e0*/  VIADD R9, R3, 0x7fe00000 ;  /* 0x7fe0000003097836 */ /* 0x000fcc0000000000 */
[----:B------:R-:W-:-:S10]  /*11f0*/  DMUL R36, R40, R8 ;  /* 0x0000000828247228 */ /* 0x000fd40000000000 */
[----:B------:R-:W-:-:S13]  /*1200*/  FSETP.GTU.AND P0, PT, |R37|, 1.469367938527859385e-39, PT ;  /* 0x001000002500780b */ /* 0x000fda0003f0c200 */
[----:B------:R-:W-:Y:S05]  /*1210*/  @P0 BRA `(.L_x_15) ;  /* 0x0000000000940947 */ /* 0x000fea0003800000 */
[----:B------:R-:W-:Y:S01]  /*1220*/  DFMA R6, R40, -R6, R34 ;  /* 0x800000062806722b */ /* 0x000fe20000000022 */
[----:B------:R-:W-:-:S09]  /*1230*/  IMAD.MOV.U32 R8, RZ, RZ, RZ ;  /* 0x000000ffff087224 */ /* 0x000fd200078e00ff */
[C---:B------:R-:W-:Y:S02]  /*1240*/  FSETP.NEU.AND P0, PT, R7.reuse, RZ, PT ;  /* 0x000000ff0700720b */ /* 0x040fe40003f0d000 */
[----:B------:R-:W-:-:S04]  /*1250*/  LOP3.LUT R35, R7, 0x80000000, R5, 0x48, !PT ;  /* 0x8000000007237812 */ /* 0x000fc800078e4805 */
[----:B------:R-:W-:-:S07]  /*1260*/  LOP3.LUT R9, R35, R9, RZ, 0xfc, !PT ;  /* 0x0000000923097212 */ /* 0x000fce00078efcff */
[----:B------:R-:W-:Y:S05]  /*1270*/  @!P0 BRA `(.L_x_15) ;  /* 0x00000000007c8947 */ /* 0x000fea0003800000 */
[----:B------:R-:W-:Y:S01]  /*1280*/  IMAD.MOV R5, RZ, RZ, -R3 ;  /* 0x000000ffff057224 */ /* 0x000fe200078e0a03 */
[----:B------:R-:W-:Y:S01]  /*1290*/  DMUL.RP R8, R40, R8 ;  /* 0x0000000828087228 */ /* 0x000fe20000008000 */
[----:B------:R-:W-:Y:S01]  /*12a0*/  IMAD.MOV.U32 R4, RZ, RZ, RZ ;  /* 0x000000ffff047224 */ /* 0x000fe200078e00ff */
[----:B------:R-:W-:-:S05]  /*12b0*/  IADD3 R3, PT, PT, -R3, -0x43300000, RZ ;  /* 0xbcd0000003037810 */ /* 0x000fca0007ffe1ff */
[----:B------:R-:W-:-:S03]  /*12c0*/  DFMA R4, R36, -R4, R40 ;  /* 0x800000042404722b */ /* 0x000fc60000000028 */
[----:B------:R-:W-:-:S07]  /*12d0*/  LOP3.LUT R35, R9, R35, RZ, 0x3c, !PT ;  /* 0x0000002309237212 */ /* 0x000fce00078e3cff */
[----:B------:R-:W-:-:S04]  /*12e0*/  FSETP.NEU.AND P0, PT, |R5|, R3, PT ;  /* 0x000000030500720b */ /* 0x000fc80003f0d200 */
[----:B------:R-:W-:Y:S02]  /*12f0*/  FSEL R36, R8, R36, !P0 ;  /* 0x0000002408247208 */ /* 0x000fe40004000000 */
[----:B------:R-:W-:Y:S01]  /*1300*/  FSEL R37, R35, R37, !P0 ;  /* 0x0000002523257208 */ /* 0x000fe20004000000 */
[----:B------:R-:W-:Y:S06]  /*1310*/  BRA `(.L_x_15) ;  /* 0x0000000000547947 */ /* 0x000fec0003800000 */
.L_x_14:
[----:B------:R-:W-:-:S14]  /*1320*/  DSETP.NAN.AND P0, PT, R8, R8, PT ;  /* 0x000000080800722a */ /* 0x000fdc0003f08000 */
[----:B------:R-:W-:Y:S05]  /*1330*/  @P0 BRA `(.L_x_16) ;  /* 0x0000000000440947 */ /* 0x000fea0003800000 */
[----:B------:R-:W-:-:S14]  /*1340*/  DSETP.NAN.AND P0, PT, R4, R4, PT ;  /* 0x000000040400722a */ /* 0x000fdc0003f08000 */
[----:B------:R-:W-:Y:S05]  /*1350*/  @P0 BRA `(.L_x_17) ;  /* 0x0000000000300947 */ /* 0x000fea0003800000 */
[----:B------:R-:W-:Y:S01]  /*1360*/  ISETP.NE.AND P0, PT, R39, R44, PT ;  /* 0x0000002c2700720c */ /* 0x000fe20003f05270 */
[----:B------:R-:W-:Y:S02]  /*1370*/  IMAD.MOV.U32 R36, RZ, RZ, 0x0 ;  /* 0x00000000ff247424 */ /* 0x000fe400078e00ff */
[----:B------:R-:W-:-:S10]  /*1380*/  IMAD.MOV.U32 R37, RZ, RZ, -0x80000 ;  /* 0xfff80000ff257424 */ /* 0x000fd400078e00ff */
[----:B------:R-:W-:Y:S05]  /*1390*/  @!P0 BRA `(.L_x_15) ;  /* 0x0000000000348947 */ /* 0x000fea0003800000 */
[----:B------:R-:W-:Y:S02]  /*13a0*/  ISETP.NE.AND P0, PT, R39, 0x7ff00000, PT ;  /* 0x7ff000002700780c */ /* 0x000fe40003f05270 */
[----:B------:R-:W-:Y:S02]  /*13b0*/  LOP3.LUT R37, R9, 0x80000000, R5, 0x48, !PT ;  /* 0x8000000009257812 */ /* 0x000fe400078e4805 */
[----:B------:R-:W-:-:S13]  /*13c0*/  ISETP.EQ.OR P0, PT, R44, RZ, !P0 ;  /* 0x000000ff2c00720c */ /* 0x000fda0004702670 */
[----:B------:R-:W-:Y:S01]  /*13d0*/  @P0 LOP3.LUT R3, R37, 0x7ff00000, RZ, 0xfc, !PT ;  /* 0x7ff0000025030812 */ /* 0x000fe200078efcff */
[----:B------:R-:W-:Y:S02]  /*13e0*/  @!P0 IMAD.MOV.U32 R36, RZ, RZ, RZ ;  /* 0x000000ffff248224 */ /* 0x000fe400078e00ff */
[----:B------:R-:W-:Y:S02]  /*13f0*/  @P0 IMAD.MOV.U32 R36, RZ, RZ, RZ ;  /* 0x000000ffff240224 */ /* 0x000fe400078e00ff */
[----:B------:R-:W-:Y:S01]  /*1400*/  @P0 IMAD.MOV.U32 R37, RZ, RZ, R3 ;  /* 0x000000ffff250224 */ /* 0x000fe200078e0003 */
[----:B------:R-:W-:Y:S06]  /*1410*/  BRA `(.L_x_15) ;  /* 0x0000000000147947 */ /* 0x000fec0003800000 */
.L_x_17:
[----:B------:R-:W-:Y:S01]  /*1420*/  LOP3.LUT R37, R5, 0x80000, RZ, 0xfc, !PT ;  /* 0x0008000005257812 */ /* 0x000fe200078efcff */
[----:B------:R-:W-:Y:S01]  /*1430*/  IMAD.MOV.U32 R36, RZ, RZ, R4 ;  /* 0x000000ffff247224 */ /* 0x000fe200078e0004 */
[----:B------:R-:W-:Y:S06]  /*1440*/  BRA `(.L_x_15) ;  /* 0x0000000000087947 */ /* 0x000fec0003800000 */
.L_x_16:
[----:B------:R-:W-:Y:S01]  /*1450*/  LOP3.LUT R37, R9, 0x80000, RZ, 0xfc, !PT ;  /* 0x0008000009257812 */ /* 0x000fe200078efcff */
[----:B------:R-:W-:-:S07]  /*1460*/  IMAD.MOV.U32 R36, RZ, RZ, R8 ;  /* 0x000000ffff247224 */ /* 0x000fce00078e0008 */
.L_x_15:
[----:B------:R-:W-:Y:S05]  /*1470*/  BSYNC.RECONVERGENT B1 ;  /* 0x0000000000017941 */ /* 0x000fea0003800200 */
.L_x_13:
[----:B------:R-:W-:Y:S02]  /*1480*/  IMAD.MOV.U32 R4, RZ, RZ, R0 ;  /* 0x000000ffff047224 */ /* 0x000fe400078e0000 */
[----:B------:R-:W-:-:S04]  /*1490*/  IMAD.MOV.U32 R5, RZ, RZ, 0x0 ;  /* 0x00000000ff057424 */ /* 0x000fc800078e00ff */
[----:B------:R-:W-:Y:S05]  /*14a0*/  RET.REL.NODEC R4 `(_Z9collisionPdS_S_S_id) ;  /* 0xffffffe804d47950 */ /* 0x000fea0003c3ffff */
.L_x_18:
        /* <DEDUP_REMOVED lines=13> */
.L_x_56:


//--------------------- .text._Z12statusUpdatePdS_S_S_i --------------------------
	.section	.text._Z12statusUpdatePdS_S_S_i,"ax",@progbits
	.align	128
        .global         _Z12statusUpdatePdS_S_S_i
        .type           _Z12statusUpdatePdS_S_S_i,@function
        .size           _Z12statusUpdatePdS_S_S_i,(.L_x_64 - _Z12statusUpdatePdS_S_S_i)
        .other          _Z12statusUpdatePdS_S_S_i,@"STO_CUDA_ENTRY STV_DEFAULT"
_Z12statusUpdatePdS_S_S_i:
.text._Z12statusUpdatePdS_S_S_i:
[----:B------:R-:W-:Y:S01]  /*0000*/  LDC R1, c[0x0][0x37c] ;  /* 0x0000df00ff017b82 */ /* 0x000fe20000000800 */
[----:B------:R-:W0:Y:S07]  /*0010*/  S2R R0, SR_TID.X ;  /* 0x0000000000007919 */ /* 0x000e2e0000002100 */
[----:B------:R-:W0:Y:S08]  /*0020*/  S2UR UR4, SR_CTAID.X ;  /* 0x00000000000479c3 */ /* 0x000e300000002500 */
[----:B------:R-:W0:Y:S08]  /*0030*/  LDC R17, c[0x0][0x360] ;  /* 0x0000d800ff117b82 */ /* 0x000e300000000800 */
[----:B------:R-:W1:Y:S08]  /*0040*/  LDC.64 R2, c[0x0][0x398] ;  /* 0x0000e600ff027b82 */ /* 0x000e700000000a00 */
[----:B------:R-:W2:Y:S01]  /*0050*/  LDC.64 R6, c[0x0][0x390] ;  /* 0x0000e400ff067b82 */ /* 0x000ea20000000a00 */
[----:B0-----:R-:W-:Y:S01]  /*0060*/  IMAD R17, R17, UR4, R0 ;  /* 0x0000000411117c24 */ /* 0x001fe2000f8e0200 */
[----:B------:R-:W0:Y:S06]  /*0070*/  LDCU.64 UR4, c[0x0][0x358] ;  /* 0x00006b00ff0477ac */ /* 0x000e2c0008000a00 */
[----:B------:R-:W3:Y:S01]  /*0080*/  LDC.64 R10, c[0x0][0x380] ;  /* 0x0000e000ff0a7b82 */ /* 0x000ee20000000a00 */
[----:B------:R-:W-:-:S05]  /*0090*/  IMAD.HI.U32 R0, R17, -0x55555555, RZ ;  /* 0xaaaaaaab11007827 */ /* 0x000fca00078e00ff */
[----:B------:R-:W-:Y:S02]  /*00a0*/  SHF.R.U32.HI R5, RZ, 0x1, R0 ;  /* 0x00000001ff057819 */ /* 0x000fe40000011600 */
[----:B------:R-:W4:Y:S03]  /*00b0*/  LDC.64 R14, c[0x0][0x388] ;  /* 0x0000e200ff0e7b82 */ /* 0x000f260000000a00 */
[----:B-1----:R-:W-:-:S04]  /*00c0*/  IMAD.WIDE.U32 R2, R5, 0x8, R2 ;  /* 0x0000000805027825 */ /* 0x002fc800078e0002 */
[----:B--2---:R-:W-:Y:S02]  /*00d0*/  IMAD.WIDE.U32 R6, R5, 0x8, R6 ;  /* 0x0000000805067825 */ /* 0x004fe400078e0006 */
[----:B0-----:R-:W2:Y:S04]  /*00e0*/  LDG.E.64 R4, desc[UR4][R2.64] ;  /* 0x0000000402047981 */ /* 0x001ea8000c1e1b00 */
[----:B------:R-:W2:Y:S01]  /*00f0*/  LDG.E.64 R8, desc[UR4][R6.64] ;  /* 0x0000000406087981 */ /* 0x000ea2000c1e1b00 */
[----:B---3--:R-:W-:Y:S01]  /*0100*/  IMAD.WIDE.U32 R10, R17, 0x8, R10 ;  /* 0x00000008110a7825 */ /* 0x008fe200078e000a */
[----:B--2---:R-:W-:-:S07]  /*0110*/  DMUL R4, R4, R8 ;  /* 0x0000000804047228 */ /* 0x004fce0000000000 */
[----:B------:R-:W-:Y:S04]  /*0120*/  STG.E.64 desc[UR4][R6.64], R4 ;  /* 0x0000000406007986 */ /* 0x000fe8000c101b04 */
[----:B------:R-:W2:Y:S04]  /*0130*/  LDG.E.64 R8, desc[UR4][R2.64] ;  /* 0x0000000402087981 */ /* 0x000ea8000c1e1b00 */
[----:B------:R-:W2:Y:S01]  /*0140*/  LDG.E.64 R12, desc[UR4][R10.64] ;  /* 0x000000040a0c7981 */ /* 0x000ea2000c1e1b00 */
[----:B----4-:R-:W-:Y:S01]  /*0150*/  IMAD.WIDE.U32 R14, R17, 0x8, R14 ;  /* 0x00000008110e7825 */ /* 0x010fe200078e000e */
[----:B--2---:R-:W-:-:S07]  /*0160*/  DMUL R8, R8, R12 ;  /* 0x0000000c08087228 */ /* 0x004fce0000000000 */
[----:B------:R-:W-:Y:S04]  /*0170*/  STG.E.64 desc[UR4][R10.64], R8 ;  /* 0x000000080a007986 */ /* 0x000fe8000c101b04 */
[----:B------:R-:W2:Y:S04]  /*0180*/  LDG.E.64 R12, desc[UR4][R2.64] ;  /* 0x00000004020c7981 */ /* 0x000ea8000c1e1b00 */
[----:B------:R-:W2:Y:S02]  /*0190*/  LDG.E.64 R16, desc[UR4][R14.64] ;  /* 0x000000040e107981 */ /* 0x000ea4000c1e1b00 */
[----:B--2---:R-:W-:-:S07]  /*01a0*/  DMUL R12, R12, R16 ;  /* 0x000000100c0c7228 */ /* 0x004fce0000000000 */
[----:B------:R-:W-:Y:S01]  /*01b0*/  STG.E.64 desc[UR4][R14.64], R12 ;  /* 0x0000000c0e007986 */ /* 0x000fe2000c101b04 */
[----:B------:R-:W-:Y:S05]  /*01c0*/  EXIT ;  /* 0x000000000000794d */ /* 0x000fea0003800000 */
.L_x_19:
        /* <DEDUP_REMOVED lines=11> */
.L_x_64:


//--------------------- .text._Z12consMomentumPdS_S_iS_ --------------------------
	.section	.text._Z12consMomentumPdS_S_iS_,"ax",@progbits
	.align	128
        .global         _Z12consMomentumPdS_S_iS_
        .type           _Z12consMomentumPdS_S_iS_,@function
        .size           _Z12consMomentumPdS_S_iS_,(.L_x_58 - _Z12consMomentumPdS_S_iS_)
        .other          _Z12consMomentumPdS_S_iS_,@"STO_CUDA_ENTRY STV_DEFAULT"
_Z12consMomentumPdS_S_iS_:
.text._Z12consMomentumPdS_S_iS_:
[----:B------:R-:W-:Y:S08]  /*0000*/  LDC R1, c[0x0][0x37c] ;  /* 0x0000df00ff017b82 */ /* 0x000ff00000000800 */
[----:B------:R-:W0:Y:S02]  /*0010*/  LDC R2, c[0x0][0x398] ;  /* 0x0000e600ff027b82 */ /* 0x000e240000000800 */
[----:B0-----:R-:W-:-:S13]  /*0020*/  ISETP.GE.AND P0, PT, R2, 0x3, PT ;  /* 0x000000030200780c */ /* 0x001fda0003f06270 */
[----:B------:R-:W-:Y:S05]  /*0030*/  @!P0 EXIT ;  /* 0x000000000000894d */ /* 0x000fea0003800000 */
[----:B------:R-:W0:Y:S01]  /*0040*/  LDC.64 R12, c[0x0][0x380] ;  /* 0x0000e000ff0c7b82 */ /* 0x000e220000000a00 */
[----:B------:R-:W-:Y:S01]  /*0050*/  IMAD.MOV R2, RZ, RZ, -R2 ;  /* 0x000000ffff027224 */ /* 0x000fe200078e0a02 */
[----:B------:R-:W1:Y:S01]  /*0060*/  LDCU.64 UR6, c[0x0][0x358] ;  /* 0x00006b00ff0677ac */ /* 0x000e620008000a00 */
[----:B------:R-:W-:Y:S01]  /*0070*/  IMAD.MOV.U32 R0, RZ, RZ, RZ ;  /* 0x000000ffff007224 */ /* 0x000fe200078e00ff */
[----:B------:R-:W2:Y:S01]  /*0080*/  LDCU.64 UR12, c[0x0][0x388] ;  /* 0x00007100ff0c77ac */ /* 0x000ea20008000a00 */
[----:B------:R-:W3:Y:S01]  /*0090*/  LDCU.64 UR10, c[0x0][0x390] ;  /* 0x00007200ff0a77ac */ /* 0x000ee20008000a00 */
[----:B------:R-:W-:Y:S01]  /*00a0*/  UMOV UR5, 0x10 ;  /* 0x0000001000057882 */ /* 0x000fe20000000000 */
[----:B------:R-:W-:-:S05]  /*00b0*/  UMOV UR4, URZ ;  /* 0x000000ff00047c82 */ /* 0x000fca0008000000 */
.L_x_30:
[----:B---3--:R-:W-:-:S04]  /*00c0*/  UIADD3 UR8, UP0, UPT, UR5, UR10, URZ ;  /* 0x0000000a05087290 */ /* 0x008fc8000ff1e0ff */
[----:B------:R-:W-:Y:S02]  /*00d0*/  UIADD3.X UR9, UPT, UPT, UR4, UR11, URZ, UP0, !UPT ;  /* 0x0000000b04097290 */ /* 0x000fe400087fe4ff */
[----:B------:R-:W-:-:S04]  /*00e0*/  IMAD.U32 R22, RZ, RZ, UR8 ;  /* 0x00000008ff167e24 */ /* 0x000fc8000f8e00ff */
[----:B------:R-:W-:-:S05]  /*00f0*/  IMAD.U32 R23, RZ, RZ, UR9 ;  /* 0x00000009ff177e24 */ /* 0x000fca000f8e00ff */
[----:B-1--4-:R-:W3:Y:S01]  /*0100*/  LDG.E.64 R4, desc[UR6][R22.64] ;  /* 0x0000000616047981 */ /* 0x012ee2000c1e1b00 */
[----:B------:R-:W-:-:S05]  /*0110*/  VIADD R2, R2, 0x1 ;  /* 0x0000000102027836 */ /* 0x000fca0000000000 */
[----:B------:R-:W-:Y:S01]  /*0120*/  ISETP.NE.AND P1, PT, R2, -0x2, PT ;  /* 0xfffffffe0200780c */ /* 0x000fe20003f25270 */
[----:B---3--:R-:W-:-:S14]  /*0130*/  DSETP.NEU.AND P0, PT, R4, 2, PT ;  /* 0x400000000400742a */ /* 0x008fdc0003f0d000 */
[----:B------:R-:W-:Y:S05]  /*0140*/  @P0 BRA `(.L_x_20) ;  /* 0x0000000400540947 */ /* 0x000fea0003800000 */
[----:B------:R-:W1:Y:S01]  /*0150*/  LDC.64 R20, c[0x0][0x388] ;  /* 0x0000e200ff147b82 */ /* 0x000e620000000a00 */
[----:B--2---:R-:W-:Y:S01]  /*0160*/  UIADD3 UR8, UP0, UPT, UR5, UR12, URZ ;  /* 0x0000000c05087290 */ /* 0x004fe2000ff1e0ff */
[----:B------:R2:W-:Y:S03]  /*0170*/  STG.E.64 desc[UR6][R22.64], RZ ;  /* 0x000000ff16007986 */ /* 0x0005e6000c101b06 */
[----:B------:R-:W-:Y:S02]  /*0180*/  UIADD3.X UR9, UPT, UPT, UR4, UR13, URZ, UP0, !UPT ;  /* 0x0000000d04097290 */ /* 0x000fe400087fe4ff */
[----:B------:R-:W-:-:S04]  /*0190*/  IMAD.U32 R18, RZ, RZ, UR8 ;  /* 0x00000008ff127e24 */ /* 0x000fc8000f8e00ff */
[----:B------:R-:W-:-:S05]  /*01a0*/  IMAD.U32 R19, RZ, RZ, UR9 ;  /* 0x00000009ff137e24 */ /* 0x000fca000f8e00ff */
[----:B------:R-:W3:Y:S04]  /*01b0*/  LDG.E.64 R10, desc[UR6][R18.64] ;  /* 0x00000006120a7981 */ /* 0x000ee8000c1e1b00 */
[----:B-1----:R-:W3:Y:S02]  /*01c0*/  LDG.E.64 R20, desc[UR6][R20.64] ;  /* 0x0000000614147981 */ /* 0x002ee4000c1e1b00 */
[----:B---3--:R-:W-:-:S06]  /*01d0*/  DADD R14, R20, R10 ;  /* 0x00000000140e7229 */ /* 0x008fcc000000000a */
[----:B------:R-:W1:Y:S04]  /*01e0*/  MUFU.RCP64H R5, R15 ;  /* 0x0000000f00057308 */ /* 0x000e680000001800 */
[----:B------:R-:W-:-:S06]  /*01f0*/  VIADD R4, R15, 0x300402 ;  /* 0x003004020f047836 */ /* 0x000fcc0000000000 */
[----:B-1----:R-:W-:-:S08]  /*0200*/  DFMA R6, -R14, R4, 1 ;  /* 0x3ff000000e06742b */ /* 0x002fd00000000104 */
[----:B------:R-:W-:Y:S01]  /*0210*/  DFMA R6, R6, R6, R6 ;  /* 0x000000060606722b */ /* 0x000fe20000000006 */
[----:B------:R-:W-:-:S07]  /*0220*/  FSETP.GEU.AND P0, PT, |R4|, 5.8789094863358348022e-39, PT ;  /* 0x004004020400780b */ /* 0x000fce0003f0e200 */
[----:B------:R-:W-:-:S08]  /*0230*/  DFMA R6, R4, R6, R4 ;  /* 0x000000060406722b */ /* 0x000fd00000000004 */
[----:B------:R-:W-:-:S08]  /*0240*/  DFMA R16, -R14, R6, 1 ;  /* 0x3ff000000e10742b */ /* 0x000fd00000000106 */
[----:B------:R-:W-:Y:S01]  /*0250*/  DFMA R16, R6, R16, R6 ;  /* 0x000000100610722b */ /* 0x000fe20000000006 */
[----:B--2---:R-:W-:Y:S10]  /*0260*/  @P0 BRA `(.L_x_21) ;  /* 0x0000000000100947 */ /* 0x004ff40003800000 */
[----:B------:R-:W-:Y:S02]  /*0270*/  LOP3.LUT R6, R15, 0x7fffffff, RZ, 0xc0, !PT ;  /* 0x7fffffff0f067812 */ /* 0x000fe400078ec0ff */
[----:B------:R-:W-:-:S03]  /*0280*/  MOV R4, 0x2b0 ;  /* 0x000002b000047802 */ /* 0x000fc60000000f00 */
[----:B------:R-:W-:-:S07]  /*0290*/  VIADD R6, R6, 0xfff00000 ;  /* 0xfff0000006067836 */ /* 0x000fce0000000000 */
[----:B0-----:R-:W-:Y:S05]  /*02a0*/  CALL.REL.NOINC `($__internal_2_$__cuda_sm20_dblrcp_rn_slowpath_v3) ;  /* 0x0000000c00647944 */ /* 0x001fea0003c00000 */
.L_x_21:
[----:B------:R-:W1:Y:S01]  /*02b0*/  LDC.64 R4, c[0x0][0x380] ;  /* 0x0000e000ff047b82 */ /* 0x000e620000000a00 */
[----:B------:R-:W-:-:S04]  /*02c0*/  VIADD R9, R0, 0x6 ;  /* 0x0000000600097836 */ /* 0x000fc80000000000 */
[----:B0-----:R-:W-:-:S05]  /*02d0*/  IMAD.WIDE.U32 R8, R9, 0x8, R12 ;  /* 0x0000000809087825 */ /* 0x001fca00078e000c */
[----:B------:R-:W2:Y:S04]  /*02e0*/  LDG.E.64 R14, desc[UR6][R8.64] ;  /* 0x00000006080e7981 */ /* 0x000ea8000c1e1b00 */
[----:B-1----:R-:W3:Y:S01]  /*02f0*/  LDG.E.64 R6, desc[UR6][R4.64] ;  /* 0x0000000604067981 */ /* 0x002ee2000c1e1b00 */
[----:B------:R-:W0:Y:S01]  /*0300*/  LDC.64 R26, c[0x0][0x388] ;  /* 0x0000e200ff1a7b82 */ /* 0x000e220000000a00 */
[----:B--2---:R-:W-:-:S08]  /*0310*/  DMUL R14, R10, R14 ;  /* 0x0000000e0a0e7228 */ /* 0x004fd00000000000 */
[----:B---3--:R-:W-:-:S08]  /*0320*/  DFMA R6, R20, R6, R14 ;  /* 0x000000061406722b */ /* 0x008fd0000000000e */
[----:B------:R-:W-:-:S07]  /*0330*/  DMUL R6, R6, R16 ;  /* 0x0000001006067228 */ /* 0x000fce0000000000 */
[----:B------:R1:W-:Y:S04]  /*0340*/  STG.E.64 desc[UR6][R4.64], R6 ;  /* 0x0000000604007986 */ /* 0x0003e8000c101b06 */
[----:B------:R-:W2:Y:S04]  /*0350*/  LDG.E.64 R10, desc[UR6][R18.64] ;  /* 0x00000006120a7981 */ /* 0x000ea8000c1e1b00 */
[----:B0-----:R-:W2:Y:S02]  /*0360*/  LDG.E.64 R20, desc[UR6][R26.64] ;  /* 0x000000061a147981 */ /* 0x001ea4000c1e1b00 */
[----:B--2---:R-:W-:-:S06]  /*0370*/  DADD R14, R20, R10 ;  /* 0x00000000140e7229 */ /* 0x004fcc000000000a */
[----:B------:R-:W0:Y:S04]  /*0380*/  MUFU.RCP64H R17, R15 ;  /* 0x0000000f00117308 */ /* 0x000e280000001800 */
[----:B------:R-:W-:-:S05]  /*0390*/  VIADD R16, R15, 0x300402 ;  /* 0x003004020f107836 */ /* 0x000fca0000000000 */
[----:B------:R-:W-:Y:S01]  /*03a0*/  FSETP.GEU.AND P0, PT, |R16|, 5.8789094863358348022e-39, PT ;  /* 0x004004021000780b */ /* 0x000fe20003f0e200 */
[----:B0-----:R-:W-:-:S08]  /*03b0*/  DFMA R22, -R14, R16, 1 ;  /* 0x3ff000000e16742b */ /* 0x001fd00000000110 */
[----:B------:R-:W-:-:S08]  /*03c0*/  DFMA R22, R22, R22, R22 ;  /* 0x000000161616722b */ /* 0x000fd00000000016 */
[----:B------:R-:W-:-:S08]  /*03d0*/  DFMA R22, R16, R22, R16 ;  /* 0x000000161016722b */ /* 0x000fd00000000010 */
[----:B------:R-:W-:-:S08]  /*03e0*/  DFMA R24, -R14, R22, 1 ;  /* 0x3ff000000e18742b */ /* 0x000fd00000000116 */
[----:B------:R-:W-:Y:S01]  /*03f0*/  DFMA R16, R22, R24, R22 ;  /* 0x000000181610722b */ /* 0x000fe20000000016 */
[----:B-1----:R-:W-:Y:S10]  /*0400*/  @P0 BRA `(.L_x_22) ;  /* 0x0000000000100947 */ /* 0x002ff40003800000 */
[----:B------:R-:W-:Y:S02]  /*0410*/  LOP3.LUT R6, R15, 0x7fffffff, RZ, 0xc0, !PT ;  /* 0x7fffffff0f067812 */ /* 0x000fe400078ec0ff */
[----:B------:R-:W-:-:S03]  /*0420*/  MOV R4, 0x450 ;  /* 0x0000045000047802 */ /* 0x000fc60000000f00 */
[----:B------:R-:W-:-:S07]  /*0430*/  VIADD R6, R6, 0xfff00000 ;  /* 0xfff0000006067836 */ /* 0x000fce0000000000 */
[----:B------:R-:W-:Y:S05]  /*0440*/  CALL.REL.NOINC `($__internal_2_$__cuda_sm20_dblrcp_rn_slowpath_v3) ;  /* 0x0000000800fc7944 */ /* 0x000fea0003c00000 */
.L_x_22:
[----:B------:R-:W0:Y:S01]  /*0450*/  LDC.64 R4, c[0x0][0x380] ;  /* 0x0000e000ff047b82 */ /* 0x000e220000000a00 */
[----:B------:R-:W2:Y:S04]  /*0460*/  LDG.E.64 R14, desc[UR6][R8.64+0x8] ;  /* 0x00000806080e7981 */ /* 0x000ea8000c1e1b00 */
[----:B0-----:R-:W3:Y:S03]  /*0470*/  LDG.E.64 R6, desc[UR6][R4.64+0x8] ;  /* 0x0000080604067981 */ /* 0x001ee6000c1e1b00 */
        /* <DEDUP_REMOVED lines=21> */
.L_x_23:
        /* <DEDUP_REMOVED lines=10> */
[----:B--2---:R-:W-:-:S07]  /*0670*/  DADD R14, R18, R14 ;  /* 0x00000000120e7229 */ /* 0x004fce000000000e */
[----:B------:R1:W-:Y:S01]  /*0680*/  STG.E.64 desc[UR6][R6.64], R14 ;  /* 0x0000000e06007986 */ /* 0x0003e2000c101b06 */
[----:B------:R-:W-:Y:S05]  /*0690*/  BRA `(.L_x_24) ;  /* 0x0000000800547947 */ /* 0x000fea0003800000 */
.L_x_20:
[----:B------:R-:W-:-:S14]  /*06a0*/  DSETP.NEU.AND P0, PT, R4, 4, PT ;  /* 0x401000000400742a */ /* 0x000fdc0003f0d000 */
[----:B------:R-:W-:Y:S05]  /*06b0*/  @P0 BRA `(.L_x_25) ;  /* 0x0000000800440947 */ /* 0x000fea0003800000 */
[----:B------:R-:W1:Y:S01]  /*06c0*/  LDC.64 R16, c[0x0][0x388] ;  /* 0x0000e200ff107b82 */ /* 0x000e620000000a00 */
[----:B------:R3:W-:Y:S04]  /*06d0*/  STG.E.64 desc[UR6][R22.64], RZ ;  /* 0x000000ff16007986 */ /* 0x0007e8000c101b06 */
[----:B-1----:R-:W4:Y:S04]  /*06e0*/  LDG.E.64 R6, desc[UR6][R16.64+0x10] ;  /* 0x0000100610067981 */ /* 0x002f28000c1e1b00 */
[----:B------:R-:W5:Y:S01]  /*06f0*/  LDG.E.64 R10, desc[UR6][R16.64+0x8] ;  /* 0x00000806100a7981 */ /* 0x000f62000c1e1b00 */
[----:B------:R-:W-:Y:S01]  /*0700*/  IMAD.MOV.U32 R4, RZ, RZ, 0x1 ;  /* 0x00000001ff047424 */ /* 0x000fe200078e00ff */
[----:B----4-:R-:W1:Y:S01]  /*0710*/  MUFU.RCP64H R5, R7 ;  /* 0x0000000700057308 */ /* 0x010e620000001800 */
[----:B-----5:R-:W-:-:S10]  /*0720*/  DADD R10, R10, R6 ;  /* 0x000000000a0a7229 */ /* 0x020fd40000000006 */
[----:B------:R-:W-:Y:S01]  /*0730*/  FSETP.GEU.AND P2, PT, |R11|, 6.5827683646048100446e-37, PT ;  /* 0x036000000b00780b */ /* 0x000fe20003f4e200 */
[----:B-1----:R-:W-:-:S08]  /*0740*/  DFMA R8, -R6, R4, 1 ;  /* 0x3ff000000608742b */ /* 0x002fd00000000104 */
[----:B------:R-:W-:-:S08]  /*0750*/  DFMA R8, R8, R8, R8 ;  /* 0x000000080808722b */ /* 0x000fd00000000008 */
[----:B------:R-:W-:-:S08]  /*0760*/  DFMA R8, R4, R8, R4 ;  /* 0x000000080408722b */ /* 0x000fd00000000004 */
[----:B------:R-:W-:-:S08]  /*0770*/  DFMA R4, -R6, R8, 1 ;  /* 0x3ff000000604742b */ /* 0x000fd00000000108 */
[----:B------:R-:W-:-:S08]  /*0780*/  DFMA R4, R8, R4, R8 ;  /* 0x000000040804722b */ /* 0x000fd00000000008 */
[----:B------:R-:W-:-:S08]  /*0790*/  DMUL R8, R10, R4 ;  /* 0x000000040a087228 */ /* 0x000fd00000000000 */
[----:B------:R-:W-:-:S08]  /*07a0*/  DFMA R14, -R6, R8, R10 ;  /* 0x00000008060e722b */ /* 0x000fd0000000010a */
[----:B------:R-:W-:-:S10]  /*07b0*/  DFMA R4, R4, R14, R8 ;  /* 0x0000000e0404722b */ /* 0x000fd40000000008 */
[----:B------:R-:W-:-:S05]  /*07c0*/  FFMA R3, RZ, R7, R5 ;  /* 0x00000007ff037223 */ /* 0x000fca0000000005 */
[----:B------:R-:W-:-:S13]  /*07d0*/  FSETP.GT.AND P0, PT, |R3|, 1.469367938527859385e-39, PT ;  /* 0x001000000300780b */ /* 0x000fda0003f04200 */
[----:B---3--:R-:W-:Y:S05]  /*07e0*/  @P0 BRA P2, `(.L_x_26) ;  /* 0x0000000000080947 */ /* 0x008fea0001000000 */
[----:B------:R-:W-:-:S07]  /*07f0*/  MOV R14, 0x810 ;  /* 0x00000810000e7802 */ /* 0x000fce0000000f00 */
[----:B0-2---:R-:W-:Y:S05]  /*0800*/  CALL.REL.NOINC `($__internal_3_$__cuda_sm20_div_rn_f64_full) ;  /* 0x00000008009c7944 */ /* 0x005fea0003c00000 */
.L_x_26:
[----:B------:R-:W1:Y:S02]  /*0810*/  LDC.64 R6, c[0x0][0x3a0] ;  /* 0x0000e800ff067b82 */ /* 0x000e640000000a00 */
[----:B-1----:R-:W3:Y:S01]  /*0820*/  LDG.E.64 R8, desc[UR6][R6.64+0x8] ;  /* 0x0000080606087981 */ /* 0x002ee2000c1e1b00 */
[----:B------:R-:W-:Y:S01]  /*0830*/  LOP3.LUT R11, R5, 0x7fffffff, RZ, 0xc0, !PT ;  /* 0x7fffffff050b7812 */ /* 0x000fe200078ec0ff */
[----:B------:R-:W-:Y:S01]  /*0840*/  IMAD.MOV.U32 R10, RZ, RZ, R4 ;  /* 0x000000ffff0a7224 */ /* 0x000fe200078e0004 */
[----:B--2---:R-:W-:Y:S02]  /*0850*/  UIADD3 UR8, UP0, UPT, UR5, UR12, URZ ;  /* 0x0000000c05087290 */ /* 0x004fe4000ff1e0ff */
[----:B------:R-:W-:Y:S02]  /*0860*/  ISETP.GE.U32.AND P0, PT, R11, 0x100000, PT ;  /* 0x001000000b00780c */ /* 0x000fe40003f06070 */
[----:B------:R-:W-:Y:S01]  /*0870*/  UIADD3.X UR9, UPT, UPT, UR4, UR13, URZ, UP0, !UPT ;  /* 0x0000000d04097290 */ /* 0x000fe200087fe4ff */
[----:B------:R-:W-:-:S10]  /*0880*/  DMUL R16, R10, 1.80143985094819840000e+16 ;  /* 0x435000000a107828 */ /* 0x000fd40000000000 */
[----:B------:R-:W-:Y:S02]  /*0890*/  SEL R10, R17, R11, !P0 ;  /* 0x0000000b110a7207 */ /* 0x000fe40004000000 */
[----:B------:R-:W-:Y:S02]  /*08a0*/  SEL R16, R16, R4, !P0 ;  /* 0x0000000410107207 */ /* 0x000fe40004000000 */
[----:B------:R-:W-:-:S04]  /*08b0*/  LEA.HI R3, R10, 0xfffffc02, RZ, 0xc ;  /* 0xfffffc020a037811 */ /* 0x000fc800078f60ff */
[----:B------:R-:W-:-:S05]  /*08c0*/  I2FP.F32.S32 R3, R3 ;  /* 0x0000000300037245 */ /* 0x000fca0000201400 */
[----:B------:R-:W-:-:S06]  /*08d0*/  FMUL R3, R3, 0.3333333432674407959 ;  /* 0x3eaaaaab03037820 */ /* 0x000fcc0000400000 */
[----:B------:R-:W1:Y:S02]  /*08e0*/  F2I.NTZ R3, R3 ;  /* 0x0000000300037305 */ /* 0x000e640000203100 */
[----:B-1----:R-:W-:-:S06]  /*08f0*/  IMAD R17, R3, -0x300000, R10 ;  /* 0xffd0000003117824 */ /* 0x002fcc00078e020a */
[----:B------:R-:W1:Y:S08]  /*0900*/  F2F.F32.F64 R24, R16 ;  /* 0x0000001000187310 */ /* 0x000e700000301000 */
[----:B-1----:R-:W1:Y:S02]  /*0910*/  MUFU.LG2 R24, R24 ;  /* 0x0000001800187308 */ /* 0x002e640000000c00 */
[----:B-1----:R-:W-:-:S06]  /*0920*/  FMUL R25, R24, 0.3333333432674407959 ;  /* 0x3eaaaaab18197820 */ /* 0x002fcc0000400000 */
[----:B------:R-:W1:Y:S08]  /*0930*/  MUFU.EX2 R10, R25 ;  /* 0x00000019000a7308 */ /* 0x000e700000000800 */
[----:B-1----:R-:W1:Y:S02]  /*0940*/  F2F.F64.F32 R10, R10 ;  /* 0x0000000a000a7310 */ /* 0x002e640000201800 */
[----:B-1----:R-:W-:-:S10]  /*0950*/  DMUL R14, R10, R10 ;  /* 0x0000000a0a0e7228 */ /* 0x002fd40000000000 */
[----:B------:R-:W-:Y:S02]  /*0960*/  VIADD R19, R15, 0x100000 ;  /* 0x001000000f137836 */ /* 0x000fe40000000000 */
[----:B------:R-:W-:Y:S01]  /*0970*/  IMAD.MOV.U32 R18, RZ, RZ, R14 ;  /* 0x000000ffff127224 */ /* 0x000fe200078e000e */
[----:B------:R-:W-:-:S05]  /*0980*/  DFMA R14, -R10, R14, R16 ;  /* 0x0000000e0a0e722b */ /* 0x000fca0000000110 */
[----:B------:R-:W-:Y:S01]  /*0990*/  DFMA R20, R10, R18, R16 ;  /* 0x000000120a14722b */ /* 0x000fe20000000010 */
[----:B------:R-:W-:Y:S02]  /*09a0*/  IMAD.MOV.U32 R18, RZ, RZ, RZ ;  /* 0x000000ffff127224 */ /* 0x000fe400078e00ff */
[----:B------:R-:W-:-:S03]  /*09b0*/  VIADD R17, R3, 0xfee ;  /* 0x00000fee03117836 */ /* 0x000fc60000000000 */
[----:B------:R-:W1:Y:S01]  /*09c0*/  MUFU.RCP64H R19, R21 ;  /* 0x0000001500137308 */ /* 0x000e620000001800 */
[----:B------:R-:W-:Y:S01]  /*09d0*/  @P0 VIADD R17, R3, 0x100000 ;  /* 0x0010000003110836 */ /* 0x000fe20000000000 */
[----:B-1----:R-:W-:-:S08]  /*09e0*/  DFMA R22, -R20, R18, 1 ;  /* 0x3ff000001416742b */ /* 0x002fd00000000112 */
[----:B------:R-:W-:-:S08]  /*09f0*/  DFMA R22, R22, R22, R22 ;  /* 0x000000161616722b */ /* 0x000fd00000000016 */
[----:B------:R-:W-:Y:S01]  /*0a00*/  DFMA R22, R18, R22, R18 ;  /* 0x000000161216722b */ /* 0x000fe20000000012 */
[----:B------:R-:W1:Y:S07]  /*0a10*/  LDC.64 R18, c[0x0][0x388] ;  /* 0x0000e200ff127b82 */ /* 0x000e6e0000000a00 */
[----:B------:R-:W-:-:S08]  /*0a20*/  DMUL R14, R22, R14 ;  /* 0x0000000e160e7228 */ /* 0x000fd00000000000 */
[----:B------:R-:W-:Y:S02]  /*0a30*/  DFMA R14, R10, R14, R10 ;  /* 0x0000000e0a0e722b */ /* 0x000fe4000000000a */
[----:B------:R-:W-:-:S08]  /*0a40*/  DADD R10, R4, R4 ;  /* 0x00000000040a7229 */ /* 0x000fd00000000004 */
[----:B------:R-:W-:Y:S01]  /*0a50*/  IMAD R17, R17, 0x100000, R15 ;  /* 0x0010000011117824 */ /* 0x000fe200078e020f */
[----:B------:R-:W-:-:S04]  /*0a60*/  DSETP.NE.AND P0, PT, R10, R4, PT ;  /* 0x000000040a00722a */ /* 0x000fc80003f05000 */
[----:B------:R-:W-:Y:S02]  /*0a70*/  LOP3.LUT R17, R17, 0x80000000, R5, 0xb8, !PT ;  /* 0x8000000011117812 */ /* 0x000fe400078eb805 */
[----:B------:R-:W-:Y:S01]  /*0a80*/  FSEL R14, R10, R14, !P0 ;  /* 0x0000000e0a0e7208 */ /* 0x000fe20004000000 */
[----:B------:R-:W-:Y:S01]  /*0a90*/  IMAD.U32 R10, RZ, RZ, UR8 ;  /* 0x00000008ff0a7e24 */ /* 0x000fe2000f8e00ff */
[----:B------:R-:W-:Y:S01]  /*0aa0*/  FSEL R15, R11, R17, !P0 ;  /* 0x000000110b0f7208 */ /* 0x000fe20004000000 */
[----:B------:R-:W-:-:S05]  /*0ab0*/  IMAD.U32 R11, RZ, RZ, UR9 ;  /* 0x00000009ff0b7e24 */ /* 0x000fca000f8e00ff */
[----:B---3--:R-:W-:-:S07]  /*0ac0*/  DMUL R8, R8, R14 ;  /* 0x0000000e08087228 */ /* 0x008fce0000000000 */
[----:B------:R2:W-:Y:S04]  /*0ad0*/  STG.E.64 desc[UR6][R6.64], R8 ;  /* 0x0000000806007986 */ /* 0x0005e8000c101b06 */
[----:B------:R-:W3:Y:S04]  /*0ae0*/  LDG.E.64 R20, desc[UR6][R10.64] ;  /* 0x000000060a147981 */ /* 0x000ee8000c1e1b00 */
[----:B-1----:R-:W3:Y:S02]  /*0af0*/  LDG.E.64 R18, desc[UR6][R18.64+0x8] ;  /* 0x0000080612127981 */ /* 0x002ee4000c1e1b00 */
[----:B---3--:R-:W-:-:S06]  /*0b00*/  DADD R14, R18, R20 ;  /* 0x00000000120e7229 */ /* 0x008fcc0000000014 */
[----:B------:R-:W1:Y:S04]  /*0b10*/  MUFU.RCP64H R5, R15 ;  /* 0x0000000f00057308 */ /* 0x000e680000001800 */
[----:B------:R-:W-:-:S05]  /*0b20*/  VIADD R4, R15, 0x300402 ;  /* 0x003004020f047836 */ /* 0x000fca0000000000 */
[----:B------:R-:W-:Y:S01]  /*0b30*/  FSETP.GEU.AND P0, PT, |R4|, 5.8789094863358348022e-39, PT ;  /* 0x004004020400780b */ /* 0x000fe20003f0e200 */
[----:B-1----:R-:W-:-:S08]  /*0b40*/  DFMA R16, -R14, R4, 1 ;  /* 0x3ff000000e10742b */ /* 0x002fd00000000104 */
[----:B------:R-:W-:-:S08]  /*0b50*/  DFMA R16, R16, R16, R16 ;  /* 0x000000101010722b */ /* 0x000fd00000000010 */
        /* <DEDUP_REMOVED lines=8> */
.L_x_27:
        /* <DEDUP_REMOVED lines=26> */
.L_x_28:
        /* <DEDUP_REMOVED lines=24> */
.L_x_29:
        /* <DEDUP_REMOVED lines=13> */
.L_x_25:
[----:B------:R-:W-:-:S14]  /*0fd0*/  DSETP.NEU.AND P0, PT, R4, 3, PT ;  /* 0x400800000400742a */ /* 0x000fdc0003f0d000 */
[----:B------:R3:W-:Y:S02]  /*0fe0*/  @!P0 STG.E.64 desc[UR6][R22.64], RZ ;  /* 0x000000ff16008986 */ /* 0x0007e4000c101b06 */
.L_x_24:
[----:B------:R-:W-:Y:S01]  /*0ff0*/  UIADD3 UR5, UP0, UPT, UR5, 0x8, URZ ;  /* 0x0000000805057890 */ /* 0x000fe2000ff1e0ff */
[----:B------:R-:W-:-:S03]  /*1000*/  VIADD R0, R0, 0x3 ;  /* 0x0000000300007836 */ /* 0x000fc60000000000 */
[----:B------:R-:W-:Y:S01]  /*1010*/  UIADD3.X UR4, UPT, UPT, URZ, UR4, URZ, UP0, !UPT ;  /* 0x00000004ff047290 */ /* 0x000fe200087fe4ff */
[----:B------:R-:W-:Y:S11]  /*1020*/  @P1 BRA `(.L_x_30) ;  /* 0xfffffff000241947 */ /* 0x000ff6000383ffff */
[----:B--2---:R-:W-:Y:S05]  /*1030*/  EXIT ;  /* 0x000000000000794d */ /* 0x004fea0003800000 */
        .weak           $__internal_2_$__cuda_sm20_dblrcp_rn_slowpath_v3
        .type           $__internal_2_$__cuda_sm20_dblrcp_rn_slowpath_v3,@function
        .size           $__internal_2_$__cuda_sm20_dblrcp_rn_slowpath_v3,($__internal_3_$__cuda_sm20_div_rn_f64_full - $__internal_2_$__cuda_sm20_dblrcp_rn_slowpath_v3)
$__internal_2_$__cuda_sm20_dblrcp_rn_slowpath_v3:
[----:B------:R-:W-:-:S14]  /*1040*/  DSETP.GTU.AND P0, PT, |R14|, +INF , PT ;  /* 0x7ff000000e00742a */ /* 0x000fdc0003f0c200 */
        /* <DEDUP_REMOVED lines=22> */
.L_x_33:
        /* <DEDUP_REMOVED lines=9> */
.L_x_31:
[----:B------:R-:W-:Y:S01]  /*1240*/  LOP3.LUT R17, R15, 0x80000, RZ, 0xfc, !PT ;  /* 0x000800000f117812 */ /* 0x000fe200078efcff */
[----:B------:R-:W-:-:S07]  /*1250*/  IMAD.MOV.U32 R16, RZ, RZ, R14 ;  /* 0x000000ffff107224 */ /* 0x000fce00078e000e */
.L_x_32:
[----:B------:R-:W-:-:S04]  /*1260*/  IMAD.MOV.U32 R5, RZ, RZ, 0x0 ;  /* 0x00000000ff057424 */ /* 0x000fc800078e00ff */
[----:B------:R-:W-:Y:S05]  /*1270*/  RET.REL.NODEC R4 `(_Z12consMomentumPdS_S_iS_) ;  /* 0xffffffec04607950 */ /* 0x000fea0003c3ffff */
        .weak           $__internal_3_$__cuda_sm20_div_rn_f64_full
        .type           $__internal_3_$__cuda_sm20_div_rn_f64_full,@function
        .size           $__internal_3_$__cuda_sm20_div_rn_f64_full,(.L_x_58 - $__internal_3_$__cuda_sm20_div_rn_f64_full)
$__internal_3_$__cuda_sm20_div_rn_f64_full:
[C---:B------:R-:W-:Y:S01]  /*1280*/  FSETP.GEU.AND P0, PT, |R7|.reuse, 1.469367938527859385e-39, PT ;  /* 0x001000000700780b */ /* 0x040fe20003f0e200 */
[----:B------:R-:W-:Y:S01]  /*1290*/  IMAD.MOV.U32 R16, RZ, RZ, 0x1 ;  /* 0x00000001ff107424 */ /* 0x000fe200078e00ff */
[C---:B------:R-:W-:Y:S01]  /*12a0*/  LOP3.LUT R4, R7.reuse, 0x800fffff, RZ, 0xc0, !PT ;  /* 0x800fffff07047812 */ /* 0x040fe200078ec0ff */
[----:B------:R-:W-:Y:S01]  /*12b0*/  IMAD.MOV.U32 R15, RZ, RZ, 0x1ca00000 ;  /* 0x1ca00000ff0f7424 */ /* 0x000fe200078e00ff */
[----:B------:R-:W-:Y:S02]  /*12c0*/  LOP3.LUT R20, R7, 0x7ff00000, RZ, 0xc0, !PT ;  /* 0x7ff0000007147812 */ /* 0x000fe400078ec0ff */
[----:B------:R-:W-:Y:S01]  /*12d0*/  LOP3.LUT R5, R4, 0x3ff00000, RZ, 0xfc, !PT ;  /* 0x3ff0000004057812 */ /* 0x000fe200078efcff */
[----:B------:R-:W-:Y:S01]  /*12e0*/  IMAD.MOV.U32 R4, RZ, RZ, R6 ;  /* 0x000000ffff047224 */ /* 0x000fe200078e0006 */
[----:B------:R-:W-:-:S04]  /*12f0*/  LOP3.LUT R3, R11, 0x7ff00000, RZ, 0xc0, !PT ;  /* 0x7ff000000b037812 */ /* 0x000fc800078ec0ff */
[----:B------:R-:W-:Y:S01]  /*1300*/  ISETP.GE.U32.AND P2, PT, R3, R20, PT ;  /* 0x000000140300720c */ /* 0x000fe20003f46070 */
[----:B------:R-:W-:Y:S01]  /*1310*/  @!P0 DMUL R4, R6, 8.98846567431157953865e+307 ;  /* 0x7fe0000006048828 */ /* 0x000fe20000000000 */
[----:B------:R-:W-:-:S05]  /*1320*/  IMAD.MOV.U32 R22, RZ, RZ, R3 ;  /* 0x000000ffff167224 */ /* 0x000fca00078e0003 */
[----:B------:R-:W0:Y:S02]  /*1330*/  MUFU.RCP64H R17, R5 ;  /* 0x0000000500117308 */ /* 0x000e240000001800 */
[----:B0-----:R-:W-:-:S08]  /*1340*/  DFMA R8, R16, -R4, 1 ;  /* 0x3ff000001008742b */ /* 0x001fd00000000804 */
[----:B------:R-:W-:-:S08]  /*1350*/  DFMA R8, R8, R8, R8 ;  /* 0x000000080808722b */ /* 0x000fd00000000008 */
[----:B------:R-:W-:Y:S01]  /*1360*/  DFMA R16, R16, R8, R16 ;  /* 0x000000081010722b */ /* 0x000fe20000000010 */
[----:B------:R-:W-:Y:S01]  /*1370*/  SEL R9, R15, 0x63400000, !P2 ;  /* 0x634000000f097807 */ /* 0x000fe20005000000 */
[----:B------:R-:W-:Y:S01]  /*1380*/  IMAD.MOV.U32 R8, RZ, RZ, R10 ;  /* 0x000000ffff087224 */ /* 0x000fe200078e000a */
[----:B------:R-:W-:Y:S02]  /*1390*/  FSETP.GEU.AND P2, PT, |R11|, 1.469367938527859385e-39, PT ;  /* 0x001000000b00780b */ /* 0x000fe40003f4e200 */
[----:B------:R-:W-:-:S03]  /*13a0*/  LOP3.LUT R9, R9, 0x800fffff, R11, 0xf8, !PT ;  /* 0x800fffff09097812 */ /* 0x000fc600078ef80b */
[----:B------:R-:W-:-:S08]  /*13b0*/  DFMA R18, R16, -R4, 1 ;  /* 0x3ff000001012742b */ /* 0x000fd00000000804 */
[----:B------:R-:W-:Y:S01]  /*13c0*/  DFMA R16, R16, R18, R16 ;  /* 0x000000121010722b */ /* 0x000fe20000000010 */
[----:B------:R-:W-:Y:S10]  /*13d0*/  @P2 BRA `(.L_x_34) ;  /* 0x0000000000202947 */ /* 0x000ff40003800000 */
[----:B------:R-:W-:-:S04]  /*13e0*/  LOP3.LUT R18, R7, 0x7ff00000, RZ, 0xc0, !PT ;  /* 0x7ff0000007127812 */ /* 0x000fc800078ec0ff */
[----:B------:R-:W-:Y:S01]  /*13f0*/  ISETP.GE.U32.AND P2, PT, R3, R18, PT ;  /* 0x000000120300720c */ /* 0x000fe20003f46070 */
[----:B------:R-:W-:-:S03]  /*1400*/  IMAD.MOV.U32 R18, RZ, RZ, RZ ;  /* 0x000000ffff127224 */ /* 0x000fc600078e00ff */
[----:B------:R-:W-:-:S04]  /*1410*/  SEL R19, R15, 0x63400000, !P2 ;  /* 0x634000000f137807 */ /* 0x000fc80005000000 */
[----:B------:R-:W-:-:S04]  /*1420*/  LOP3.LUT R19, R19, 0x80000000, R11, 0xf8, !PT ;  /* 0x8000000013137812 */ /* 0x000fc800078ef80b */
[----:B------:R-:W-:-:S06]  /*1430*/  LOP3.LUT R19, R19, 0x100000, RZ, 0xfc, !PT ;  /* 0x0010000013137812 */ /* 0x000fcc00078efcff */
[----:B------:R-:W-:-:S10]  /*1440*/  DFMA R8, R8, 2, -R18 ;  /* 0x400000000808782b */ /* 0x000fd40000000812 */
[----:B------:R-:W-:-:S07]  /*1450*/  LOP3.LUT R22, R9, 0x7ff00000, RZ, 0xc0, !PT ;  /* 0x7ff0000009167812 */ /* 0x000fce00078ec0ff */
.L_x_34:
[----:B------:R-:W-:Y:S01]  /*1460*/  IMAD.MOV.U32 R23, RZ, RZ, R20 ;  /* 0x000000ffff177224 */ /* 0x000fe200078e0014 */
[----:B------:R-:W-:Y:S01]  /*1470*/  @!P0 LOP3.LUT R23, R5, 0x7ff00000, RZ, 0xc0, !PT ;  /* 0x7ff0000005178812 */ /* 0x000fe200078ec0ff */
[----:B------:R-:W-:Y:S01]  /*1480*/  VIADD R24, R22, 0xffffffff ;  /* 0xffffffff16187836 */ /* 0x000fe20000000000 */
[----:B------:R-:W-:-:S03]  /*1490*/  DMUL R18, R16, R8 ;  /* 0x0000000810127228 */ /* 0x000fc60000000000 */
[----:B------:R-:W-:Y:S01]  /*14a0*/  VIADD R25, R23, 0xffffffff ;  /* 0xffffffff17197836 */ /* 0x000fe20000000000 */
[----:B------:R-:W-:-:S04]  /*14b0*/  ISETP.GT.U32.AND P0, PT, R24, 0x7feffffe, PT ;  /* 0x7feffffe1800780c */ /* 0x000fc80003f04070 */
[----:B------:R-:W-:Y:S01]  /*14c0*/  ISETP.GT.U32.OR P0, PT, R25, 0x7feffffe, P0 ;  /* 0x7feffffe1900780c */ /* 0x000fe20000704470 */
[----:B------:R-:W-:-:S08]  /*14d0*/  DFMA R20, R18, -R4, R8 ;  /* 0x800000041214722b */ /* 0x000fd00000000008 */
[----:B------:R-:W-:-:S04]  /*14e0*/  DFMA R16, R16, R20, R18 ;  /* 0x000000141010722b */ /* 0x000fc80000000012 */
[----:B------:R-:W-:Y:S07]  /*14f0*/  @P0 BRA `(.L_x_35) ;  /* 0x00000000006c0947 */ /* 0x000fee0003800000 */
[----:B------:R-:W-:-:S04]  /*1500*/  LOP3.LUT R18, R7, 0x7ff00000, RZ, 0xc0, !PT ;  /* 0x7ff0000007127812 */ /* 0x000fc800078ec0ff */
[CC--:B------:R-:W-:Y:S02]  /*1510*/  VIADDMNMX R10, R3.reuse, -R18.reuse, 0xb9600000, !PT ;  /* 0xb9600000030a7446 */ /* 0x0c0fe40007800912 */
[----:B------:R-:W-:Y:S02]  /*1520*/  ISETP.GE.U32.AND P0, PT, R3, R18, PT ;  /* 0x000000120300720c */ /* 0x000fe40003f06070 */
[----:B------:R-:W-:Y:S02]  /*1530*/  VIMNMX R10, PT, PT, R10, 0x46a00000, PT ;  /* 0x46a000000a0a7848 */ /* 0x000fe40003fe0100 */
[----:B------:R-:W-:-:S05]  /*1540*/  SEL R3, R15, 0x63400000, !P0 ;  /* 0x634000000f037807 */ /* 0x000fca0004000000 */
[----:B------:R-:W-:Y:S02]  /*1550*/  IMAD.IADD R3, R10, 0x1, -R3 ;  /* 0x000000010a037824 */ /* 0x000fe400078e0a03 */
[----:B------:R-:W-:Y:S02]  /*1560*/  IMAD.MOV.U32 R10, RZ, RZ, RZ ;  /* 0x000000ffff0a7224 */ /* 0x000fe400078e00ff */
        /* <DEDUP_REMOVED lines=20> */
.L_x_35:
        /* <DEDUP_REMOVED lines=16> */
.L_x_38:
[----:B------:R-:W-:Y:S01]  /*17b0*/  LOP3.LUT R19, R7, 0x80000, RZ, 0xfc, !PT ;  /* 0x0008000007137812 */ /* 0x000fe200078efcff */
[----:B------:R-:W-:Y:S01]  /*17c0*/  IMAD.MOV.U32 R18, RZ, RZ, R6 ;  /* 0x000000ffff127224 */ /* 0x000fe200078e0006 */
[----:B------:R-:W-:Y:S06]  /*17d0*/  BRA `(.L_x_36) ;  /* 0x0000000000087947 */ /* 0x000fec0003800000 */
.L_x_37:
[----:B------:R-:W-:Y:S01]  /*17e0*/  LOP3.LUT R19, R11, 0x80000, RZ, 0xfc, !PT ;  /* 0x000800000b137812 */ /* 0x000fe200078efcff */
[----:B------:R-:W-:-:S07]  /*17f0*/  IMAD.MOV.U32 R18, RZ, RZ, R10 ;  /* 0x000000ffff127224 */ /* 0x000fce00078e000a */
.L_x_36:
[----:B------:R-:W-:Y:S02]  /*1800*/  IMAD.MOV.U32 R15, RZ, RZ, 0x0 ;  /* 0x00000000ff0f7424 */ /* 0x000fe400078e00ff */
[----:B------:R-:W-:Y:S02]  /*1810*/  IMAD.MOV.U32 R4, RZ, RZ, R18 ;  /* 0x000000ffff047224 */ /* 0x000fe400078e0012 */
[----:B------:R-:W-:Y:S01]  /*1820*/  IMAD.MOV.U32 R5, RZ, RZ, R19 ;  /* 0x000000ffff057224 */ /* 0x000fe200078e0013 */
[----:B------:R-:W-:Y:S06]  /*1830*/  RET.REL.NODEC R14 `(_Z12consMomentumPdS_S_iS_) ;  /* 0xffffffe40ef07950 */ /* 0x000fec0003c3ffff */
.L_x_39:
        /* <DEDUP_REMOVED lines=12> */
.L_x_58:


//--------------------- .text._Z10mergeEjectPdS_id --------------------------
	.section	.text._Z10mergeEjectPdS_id,"ax",@progbits
	.align	128
        .global         _Z10mergeEjectPdS_id
        .type           _Z10mergeEjectPdS_id,@function
        .size           _Z10mergeEjectPdS_id,(.L_x_66 - _Z10mergeEjectPdS_id)
        .other          _Z10mergeEjectPdS_id,@"STO_CUDA_ENTRY STV_DEFAULT"
_Z10mergeEjectPdS_id:
.text._Z10mergeEjectPdS_id:
        /* <DEDUP_REMOVED lines=14> */
[----:B------:R-:W1:Y:S01]  /*00e0*/  LDC.64 R4, c[0x0][0x380] ;  /* 0x0000e000ff047b82 */ /* 0x000e620000000a00 */
[----:B0-----:R-:W-:-:S04]  /*00f0*/  IMAD.WIDE.U32 R12, R0, 0x18, R12 ;  /* 0x00000018000c7825 */ /* 0x001fc800078e000c */
[----:B------:R-:W-:Y:S01]  /*0100*/  VIADD R13, R13, UR4 ;  /* 0x000000040d0d7c36 */ /* 0x000fe20008000000 */
[----:B-1----:R-:W2:Y:S04]  /*0110*/  LDG.E.64 R2, desc[UR8][R4.64] ;  /* 0x0000000804027981 */ /* 0x002ea8000c1e1b00 */
[----:B------:R-:W2:Y:S04]  /*0120*/  LDG.E.64 R6, desc[UR8][R12.64] ;  /* 0x000000080c067981 */ /* 0x000ea8000c1e1b00 */
[----:B------:R-:W3:Y:S04]  /*0130*/  LDG.E.64 R8, desc[UR8][R4.64+0x8] ;  /* 0x0000080804087981 */ /* 0x000ee8000c1e1b00 */
[----:B------:R-:W3:Y:S04]  /*0140*/  LDG.E.64 R10, desc[UR8][R12.64+0x8] ;  /* 0x000008080c0a7981 */ /* 0x000ee8000c1e1b00 */
[----:B------:R-:W4:Y:S04]  /*0150*/  LDG.E.64 R14, desc[UR8][R4.64+0x10] ;  /* 0x00001008040e7981 */ /* 0x000f28000c1e1b00 */
[----:B------:R-:W4:Y:S01]  /*0160*/  LDG.E.64 R16, desc[UR8][R12.64+0x10] ;  /* 0x000010080c107981 */ /* 0x000f22000c1e1b00 */
[----:B------:R-:W-:Y:S01]  /*0170*/  UMOV UR4, 0xffffffff ;  /* 0xffffffff00047882 */ /* 0x000fe20000000000 */
[----:B------:R-:W-:-:S02]  /*0180*/  UMOV UR5, 0x7fefffff ;  /* 0x7fefffff00057882 */ /* 0x000fc40000000000 */
[----:B------:R-:W-:Y:S01]  /*0190*/  UMOV UR6, UR5 ;  /* 0x0000000500067c82 */ /* 0x000fe20008000000 */
[----:B------:R-:W-:Y:S01]  /*01a0*/  MOV R20, 0x0 ;  /* 0x0000000000147802 */ /* 0x000fe20000000f00 */
[----:B------:R-:W-:Y:S01]  /*01b0*/  IMAD.MOV.U32 R21, RZ, RZ, 0x3fd80000 ;  /* 0x3fd80000ff157424 */ /* 0x000fe200078e00ff */
[----:B------:R-:W-:Y:S01]  /*01c0*/  BSSY.RECONVERGENT B0, `(.L_x_40) ;  /* 0x0000058000007945 */ /* 0x000fe20003800200 */
[----:B--2---:R-:W-:Y:S02]  /*01d0*/  DADD R2, R2, -R6 ;  /* 0x0000000002027229 */ /* 0x004fe40000000806 */
[----:B---3--:R-:W-:-:S08]  /*01e0*/  DADD R6, R8, -R10 ;  /* 0x0000000008067229 */ /* 0x008fd0000000080a */
[----:B------:R-:W-:Y:S01]  /*01f0*/  DSETP.MAX.AND P0, P1, |R2|, |R6|, PT ;  /* 0x400000060200722a */ /* 0x000fe2000390f200 */
[----:B------:R-:W-:Y:S01]  /*0200*/  IMAD.MOV.U32 R10, RZ, RZ, R3 ;  /* 0x000000ffff0a7224 */ /* 0x000fe200078e0003 */
[----:B----4-:R-:W-:Y:S01]  /*0210*/  DADD R8, R14, -R16 ;  /* 0x000000000e087229 */ /* 0x010fe20000000810 */
[----:B------:R-:W-:Y:S01]  /*0220*/  IMAD.MOV.U32 R15, RZ, RZ, R7 ;  /* 0x000000ffff0f7224 */ /* 0x000fe200078e0007 */
[----:B------:R-:W-:-:S04]  /*0230*/  MOV R11, R6 ;  /* 0x00000006000b7202 */ /* 0x000fc80000000f00 */
[----:B------:R-:W-:Y:S01]  /*0240*/  FSEL R17, |R10|, |R15|, P0 ;  /* 0x4000000f0a117208 */ /* 0x000fe20000000200 */
[----:B------:R-:W-:-:S05]  /*0250*/  IMAD.MOV.U32 R10, RZ, RZ, R2 ;  /* 0x000000ffff0a7224 */ /* 0x000fca00078e0002 */
[----:B------:R-:W-:Y:S02]  /*0260*/  @P1 LOP3.LUT R17, R15, 0x80000, RZ, 0xfc, !PT ;  /* 0x000800000f111812 */ /* 0x000fe400078efcff */
[----:B------:R-:W-:-:S03]  /*0270*/  SEL R10, R10, R11, P0 ;  /* 0x0000000b0a0a7207 */ /* 0x000fc60000000000 */
[----:B------:R-:W-:Y:S01]  /*0280*/  IMAD.MOV.U32 R11, RZ, RZ, R17 ;  /* 0x000000ffff0b7224 */ /* 0x000fe200078e0011 */
[----:B------:R-:W-:Y:S01]  /*0290*/  DSETP.MIN.AND P0, P1, |R2|, |R6|, PT ;  /* 0x400000060200722a */ /* 0x000fe20003900200 */
[----:B------:R-:W-:Y:S02]  /*02a0*/  IMAD.MOV.U32 R4, RZ, RZ, R2 ;  /* 0x000000ffff047224 */ /* 0x000fe400078e0002 */
[----:B------:R-:W-:Y:S02]  /*02b0*/  IMAD.MOV.U32 R5, RZ, RZ, R6 ;  /* 0x000000ffff057224 */ /* 0x000fe400078e0006 */
[----:B------:R-:W-:Y:S01]  /*02c0*/  DSETP.MAX.AND P4, P5, |R8|, R10, PT ;  /* 0x0000000a0800722a */ /* 0x000fe20003d8f200 */
[----:B------:R-:W-:Y:S01]  /*02d0*/  IMAD.MOV.U32 R12, RZ, RZ, R9 ;  /* 0x000000ffff0c7224 */ /* 0x000fe200078e0009 */
[----:B------:R-:W-:Y:S02]  /*02e0*/  MOV R13, R11 ;  /* 0x0000000b000d7202 */ /* 0x000fe40000000f00 */
[----:B------:R-:W-:Y:S01]  /*02f0*/  SEL R14, R4, R5, P0 ;  /* 0x00000005040e7207 */ /* 0x000fe20000000000 */
[----:B------:R-:W-:-:S02]  /*0300*/  IMAD.MOV.U32 R4, RZ, RZ, R8 ;  /* 0x000000ffff047224 */ /* 0x000fc400078e0008 */
[----:B------:R-:W-:Y:S01]  /*0310*/  IMAD.MOV.U32 R5, RZ, RZ, R10 ;  /* 0x000000ffff057224 */ /* 0x000fe200078e000a */
[----:B------:R-:W-:Y:S01]  /*0320*/  DSETP.MIN.AND P2, P3, |R8|, R10, PT ;  /* 0x0000000a0800722a */ /* 0x000fe20003b40200 */
[----:B------:R-:W-:Y:S01]  /*0330*/  FSEL R15, |R12|, R13, P4 ;  /* 0x0000000d0c0f7208 */ /* 0x000fe20002000200 */
[----:B------:R-:W-:Y:S02]  /*0340*/  IMAD.MOV.U32 R12, RZ, RZ, R11 ;  /* 0x000000ffff0c7224 */ /* 0x000fe400078e000b */
[----:B------:R-:W-:Y:S02]  /*0350*/  SEL R4, R4, R5, P4 ;  /* 0x0000000504047207 */ /* 0x000fe40002000000 */
[----:B------:R-:W-:Y:S02]  /*0360*/  @P5 LOP3.LUT R15, R13, 0x80000, RZ, 0xfc, !PT ;  /* 0x000800000d0f5812 */ /* 0x000fe400078efcff */
[----:B------:R-:W-:-:S04]  /*0370*/  MOV R5, R9 ;  /* 0x0000000900057202 */ /* 0x000fc80000000f00 */
[----:B------:R-:W-:Y:S01]  /*0380*/  FSEL R17, |R5|, R12, P2 ;  /* 0x0000000c05117208 */ /* 0x000fe20001000200 */
[----:B------:R-:W-:Y:S02]  /*0390*/  IMAD.MOV.U32 R5, RZ, RZ, R15 ;  /* 0x000000ffff057224 */ /* 0x000fe400078e000f */
[----:B------:R-:W-:Y:S02]  /*03a0*/  IMAD.MOV.U32 R16, RZ, RZ, R10 ;  /* 0x000000ffff107224 */ /* 0x000fe400078e000a */
[----:B------:R-:W-:Y:S01]  /*03b0*/  IMAD.MOV.U32 R11, RZ, RZ, R8 ;  /* 0x000000ffff0b7224 */ /* 0x000fe200078e0008 */
[----:B------:R-:W-:Y:S02]  /*03c0*/  LOP3.LUT R10, R5, 0xffc00000, RZ, 0xc0, !PT ;  /* 0xffc00000050a7812 */ /* 0x000fe400078ec0ff */
[----:B------:R-:W-:Y:S01]  /*03d0*/  @P3 LOP3.LUT R17, R12, 0x80000, RZ, 0xfc, !PT ;  /* 0x000800000c113812 */ /* 0x000fe200078efcff */
[----:B------:R-:W-:Y:S01]  /*03e0*/  HFMA2 R12, -RZ, RZ, 0, 0 ;  /* 0x00000000ff0c7431 */ /* 0x000fe200000001ff */
[----:B------:R-:W-:-:S02]  /*03f0*/  SEL R16, R11, R16, P2 ;  /* 0x000000100b107207 */ /* 0x000fc40001000000 */
[----:B------:R-:W-:Y:S01]  /*0400*/  LOP3.LUT R13, R10, 0x7fd00000, RZ, 0x3c, !PT ;  /* 0x7fd000000a0d7812 */ /* 0x000fe200078e3cff */
[----:B------:R-:W-:Y:S02]  /*0410*/  IMAD.MOV.U32 R11, RZ, RZ, R3 ;  /* 0x000000ffff0b7224 */ /* 0x000fe400078e0003 */
[----:B------:R-:W-:-:S03]  /*0420*/  IMAD.MOV.U32 R18, RZ, RZ, R7 ;  /* 0x000000ffff127224 */ /* 0x000fc600078e0007 */
[----:B------:R-:W-:Y:S02]  /*0430*/  DMUL R16, R16, R12 ;  /* 0x0000000c10107228 */ /* 0x000fe40000000000 */
[----:B------:R-:W-:Y:S02]  /*0440*/  FSEL R15, |R11|, |R18|, P0 ;  /* 0x400000120b0f7208 */ /* 0x000fe40000000200 */
[----:B------:R-:W-:-:S04]  /*0450*/  @P1 LOP3.LUT R15, R18, 0x80000, RZ, 0xfc, !PT ;  /* 0x00080000120f1812 */ /* 0x000fc800078efcff */
[----:B------:R-:W-:Y:S02]  /*0460*/  DMUL R16, R16, R16 ;  /* 0x0000001010107228 */ /* 0x000fe40000000000 */
[-C--:B------:R-:W-:Y:S02]  /*0470*/  DMUL R14, R14, R12.reuse ;  /* 0x0000000c0e0e7228 */ /* 0x080fe40000000000 */
[----:B------:R-:W-:-:S06]  /*0480*/  DMUL R12, R4, R12 ;  /* 0x0000000c040c7228 */ /* 0x000fcc0000000000 */
[----:B------:R-:W-:-:S08]  /*0490*/  DFMA R16, R14, R14, R16 ;  /* 0x0000000e0e10722b */ /* 0x000fd00000000010 */
[----:B------:R-:W-:-:S08]  /*04a0*/  DFMA R12, R12, R12, R16 ;  /* 0x0000000c0c0c722b */ /* 0x000fd00000000010 */
[----:B------:R-:W-:Y:S01]  /*04b0*/  DSETP.MIN.AND P0, P1, R12, UR4, PT ;  /* 0x000000040c007e2a */ /* 0x000fe2000b900000 */
[----:B------:R-:W-:Y:S02]  /*04c0*/  IMAD.U32 R16, RZ, RZ, UR6 ;  /* 0x00000006ff107e24 */ /* 0x000fe4000f8e00ff */
[----:B------:R-:W-:-:S05]  /*04d0*/  IMAD.MOV.U32 R11, RZ, RZ, R13 ;  /* 0x000000ffff0b7224 */ /* 0x000fca00078e000d */
[----:B------:R-:W-:Y:S01]  /*04e0*/  FSEL R15, R11, UR6, P0 ;  /* 0x000000060b0f7c08 */ /* 0x000fe20008000000 */
[----:B------:R-:W-:Y:S01]  /*04f0*/  IMAD.MOV.U32 R11, RZ, RZ, R12 ;  /* 0x000000ffff0b7224 */ /* 0x000fe200078e000c */
[----:B------:R-:W-:Y:S01]  /*0500*/  DADD R2, |R2|, |R6| ;  /* 0x0000000002027229 */ /* 0x000fe20000000606 */
[----:B------:R-:W0:Y:S03]  /*0510*/  LDCU.64 UR6, c[0x0][0x388] ;  /* 0x00007100ff0677ac */ /* 0x000e260008000a00 */
[----:B------:R-:W-:-:S04]  /*0520*/  @P1 LOP3.LUT R15, R16, 0x80000, RZ, 0xfc, !PT ;  /* 0x00080000100f1812 */ /* 0x000fc800078efcff */
[----:B------:R-:W1:Y:S01]  /*0530*/  MUFU.RSQ64H R17, R15 ;  /* 0x0000000f00117308 */ /* 0x000e620000001c00 */
[----:B------:R-:W-:Y:S01]  /*0540*/  IMAD.MOV.U32 R16, RZ, RZ, RZ ;  /* 0x000000ffff107224 */ /* 0x000fe200078e00ff */
[----:B------:R-:W-:Y:S01]  /*0550*/  SEL R14, R11, UR4, P0 ;  /* 0x000000040b0e7c07 */ /* 0x000fe20008000000 */
[----:B------:R-:W2:Y:S04]  /*0560*/  LDCU.64 UR4, c[0x0][0x398] ;  /* 0x00007300ff0477ac */ /* 0x000ea80008000a00 */
[----:B-1----:R-:W-:-:S08]  /*0570*/  DMUL R18, R16, R16 ;  /* 0x0000001010127228 */ /* 0x002fd00000000000 */
[----:B------:R-:W-:-:S08]  /*0580*/  DFMA R18, R14, -R18, 1 ;  /* 0x3ff000000e12742b */ /* 0x000fd00000000812 */
[----:B------:R-:W-:Y:S02]  /*0590*/  DFMA R20, R18, R20, 0.5 ;  /* 0x3fe000001214742b */ /* 0x000fe40000000014 */
[----:B------:R-:W-:-:S08]  /*05a0*/  DMUL R18, R16, R18 ;  /* 0x0000001210127228 */ /* 0x000fd00000000000 */
[----:B------:R-:W-:Y:S01]  /*05b0*/  DFMA R18, R20, R18, R16 ;  /* 0x000000121412722b */ /* 0x000fe20000000010 */
[----:B------:R-:W-:Y:S01]  /*05c0*/  LOP3.LUT R11, R10, 0x100000, RZ, 0xfc, !PT ;  /* 0x001000000a0b7812 */ /* 0x000fe200078efcff */
[----:B------:R-:W-:Y:S01]  /*05d0*/  IMAD.MOV.U32 R10, RZ, RZ, RZ ;  /* 0x000000ffff0a7224 */ /* 0x000fe200078e00ff */
[----:B------:R-:W-:-:S05]  /*05e0*/  DADD R2, |R8|, R2 ;  /* 0x0000000008027229 */ /* 0x000fca0000000202 */
[----:B------:R-:W-:Y:S01]  /*05f0*/  DMUL R18, R12, R18 ;  /* 0x000000120c127228 */ /* 0x000fe20000000000 */
[----:B------:R-:W-:Y:S02]  /*0600*/  IMAD.MOV.U32 R6, RZ, RZ, -0x147ae148 ;  /* 0xeb851eb8ff067424 */ /* 0x000fe400078e00ff */
[----:B------:R-:W-:-:S05]  /*0610*/  DSETP.GT.AND P0, PT, R2, R4, PT ;  /* 0x000000040200722a */ /* 0x000fca0003f04000 */
[----:B------:R-:W-:Y:S01]  /*0620*/  DMUL R18, R18, R10 ;  /* 0x0000000a12127228 */ /* 0x000fe20000000000 */
[----:B------:R-:W-:Y:S01]  /*0630*/  IMAD.MOV.U32 R7, RZ, RZ, 0x3f9eb851 ;  /* 0x3f9eb851ff077424 */ /* 0x000fe200078e00ff */
[----:B------:R-:W-:-:S05]  /*0640*/  ISETP.GE.U32.AND P1, PT, R5, 0x7ff00000, PT ;  /* 0x7ff000000500780c */ /* 0x000fca0003f26070 */
[----:B--2---:R-:W-:-:S03]  /*0650*/  DMUL R6, R6, UR4 ;  /* 0x0000000406067c28 */ /* 0x004fc60008000000 */
[----:B------:R-:W-:Y:S02]  /*0660*/  FSEL R9, R18, R2, P0 ;  /* 0x0000000212097208 */ /* 0x000fe40000000000 */
[----:B------:R-:W-:Y:S02]  /*0670*/  FSEL R3, R19, R3, P0 ;  /* 0x0000000313037208 */ /* 0x000fe40000000000 */
[----:B------:R-:W-:Y:S02]  /*0680*/  FSEL R2, R9, R4, !P1 ;  /* 0x0000000409027208 */ /* 0x000fe40004800000 */
[----:B------:R-:W-:-:S06]  /*0690*/  FSEL R3, R3, R5, !P1 ;  /* 0x0000000503037208 */ /* 0x000fcc0004800000 */
[----:B------:R-:W-:Y:S01]  /*06a0*/  DSETP.GEU.AND P0, PT, R2, R6, PT ;  /* 0x000000060200722a */ /* 0x000fe20003f0e000 */
[----:B0-----:R-:W-:-:S04]  /*06b0*/  LEA R4, P1, R0, UR6, 0x3 ;  /* 0x0000000600047c11 */ /* 0x001fc8000f8218ff */
[----:B------:R-:W-:-:S09]  /*06c0*/  LEA.HI.X R5, R0, UR7, RZ, 0x3, P1 ;  /* 0x0000000700057c11 */ /* 0x000fd200088f1cff */
[----:B------:R-:W-:Y:S05]  /*06d0*/  @P0 BRA `(.L_x_41) ;  /* 0x0000000000180947 */ /* 0x000fea0003800000 */
[----:B------:R-:W2:Y:S02]  /*06e0*/  LDG.E.64 R6, desc[UR8][R4.64] ;  /* 0x0000000804067981 */ /* 0x000ea4000c1e1b00 */
[----:B--2---:R-:W-:-:S14]  /*06f0*/  DSETP.NEU.AND P0, PT, R6, RZ, PT ;  /* 0x000000ff0600722a */ /* 0x004fdc0003f0d000 */
[----:B------:R-:W-:Y:S01]  /*0700*/  @P0 MOV R6, 0x0 ;  /* 0x0000000000060802 */ /* 0x000fe20000000f00 */
[----:B------:R-:W-:-:S05]  /*0710*/  @P0 IMAD.MOV.U32 R7, RZ, RZ, 0x40000000 ;  /* 0x40000000ff070424 */ /* 0x000fca00078e00ff */
[----:B------:R0:W-:Y:S01]  /*0720*/  @P0 STG.E.64 desc[UR8][R4.64], R6 ;  /* 0x0000000604000986 */ /* 0x0001e2000c101b08 */
[----:B------:R-:W-:Y:S05]  /*0730*/  @P0 EXIT ;  /* 0x000000000000094d */ /* 0x000fea0003800000 */
.L_x_41:
[----:B------:R-:W-:Y:S05]  /*0740*/  BSYNC.RECONVERGENT B0 ;  /* 0x0000000000007941 */ /* 0x000fea0003800200 */
.L_x_40:
[----:B------:R-:W-:-:S14]  /*0750*/  DSETP.GT.AND P0, PT, R2, UR4, PT ;  /* 0x0000000402007e2a */ /* 0x000fdc000bf04000 */
[----:B------:R-:W-:Y:S05]  /*0760*/  @!P0 EXIT ;  /* 0x000000000000894d */ /* 0x000fea0003800000 */
[----:B------:R-:W2:Y:S02]  /*0770*/  LDG.E.64 R2, desc[UR8][R4.64] ;  /* 0x0000000804027981 */ /* 0x000ea4000c1e1b00 */
[----:B--2---:R-:W-:-:S14]  /*0780*/  DSETP.NEU.AND P0, PT, R2, RZ, PT ;  /* 0x000000ff0200722a */ /* 0x004fdc0003f0d000 */
[----:B------:R-:W-:Y:S05]  /*0790*/  @!P0 EXIT ;  /* 0x000000000000894d */ /* 0x000fea0003800000 */
[----:B------:R-:W-:Y:S02]  /*07a0*/  IMAD.MOV.U32 R2, RZ, RZ, 0x0 ;  /* 0x00000000ff027424 */ /* 0x000fe400078e00ff */
[----:B------:R-:W-:-:S05]  /*07b0*/  IMAD.MOV.U32 R3, RZ, RZ, 0x40080000 ;  /* 0x40080000ff037424 */ /* 0x000fca00078e00ff */
[----:B------:R-:W-:Y:S01]  /*07c0*/  STG.E.64 desc[UR8][R4.64], R2 ;  /* 0x0000000204007986 */ /* 0x000fe2000c101b08 */
[----:B------:R-:W-:Y:S05]  /*07d0*/  EXIT ;  /* 0x000000000000794d */ /* 0x000fea0003800000 */
.L_x_42:
        /* <DEDUP_REMOVED lines=10> */
.L_x_66:


//--------------------- .text._Z8B_kernelPdS_S_S_diS_d --------------------------
	.section	.text._Z8B_kernelPdS_S_S_diS_d,"ax",@progbits
	.align	128
        .global         _Z8B_kernelPdS_S_S_diS_d
        .type           _Z8B_kernelPdS_S_S_diS_d,@function
        .size           _Z8B_kernelPdS_S_S_diS_d,(.L_x_59 - _Z8B_kernelPdS_S_S_diS_d)
        .other          _Z8B_kernelPdS_S_S_diS_d,@"STO_CUDA_ENTRY STV_DEFAULT"
_Z8B_kernelPdS_S_S_diS_d:
.text._Z8B_kernelPdS_S_S_diS_d:
[----:B------:R-:W-:Y:S01]  /*0000*/  LDC R1, c[0x0][0x37c] ;  /* 0x0000df00ff017b82 */ /* 0x000fe20000000800 */
[----:B------:R-:W0:Y:S07]  /*0010*/  S2R R3, SR_TID.X ;  /* 0x0000000000037919 */ /* 0x000e2e0000002100 */
[----:B------:R-:W0:Y:S08]  /*0020*/  S2UR UR4, SR_CTAID.X ;  /* 0x00000000000479c3 */ /* 0x000e300000002500 */
[----:B------:R-:W0:Y:S08]  /*0030*/  LDC R10, c[0x0][0x360] ;  /* 0x0000d800ff0a7b82 */ /* 0x000e300000000800 */
[----:B------:R-:W1:Y:S01]  /*0040*/  LDC R5, c[0x0][0x3a8] ;  /* 0x0000ea00ff057b82 */ /* 0x000e620000000800 */
[----:B0-----:R-:W-:-:S04]  /*0050*/  IMAD R10, R10, UR4, R3 ;  /* 0x000000040a0a7c24 */ /* 0x001fc8000f8e0203 */
[----:B------:R-:W-:Y:S01]  /*0060*/  VIADD R10, R10, 0x2 ;  /* 0x000000020a0a7836 */ /* 0x000fe20000000000 */
[----:B-1----:R-:W-:-:S04]  /*0070*/  SHF.R.S32.HI R9, RZ, 0x1f, R5 ;  /* 0x0000001fff097819 */ /* 0x002fc80000011405 */
[----:B------:R-:W-:-:S04]  /*0080*/  ISETP.GE.U32.AND P0, PT, R10, R5, PT ;  /* 0x000000050a00720c */ /* 0x000fc80003f06070 */
[----:B------:R-:W-:-:S13]  /*0090*/  ISETP.GE.U32.AND.EX P0, PT, RZ, R9, PT, P0 ;  /* 0x00000009ff00720c */ /* 0x000fda0003f06100 */
[----:B------:R-:W-:Y:S05]  /*00a0*/  @P0 EXIT ;  /* 0x000000000000094d */ /* 0x000fea0003800000 */
[----:B------:R-:W0:Y:S01]  /*00b0*/  LDC.64 R18, c[0x0][0x380] ;  /* 0x0000e000ff127b82 */ /* 0x000e220000000a00 */
[----:B------:R-:W1:Y:S01]  /*00c0*/  LDCU.64 UR6, c[0x0][0x358] ;  /* 0x00006b00ff0677ac */ /* 0x000e620008000a00 */
[----:B------:R-:W-:-:S06]  /*00d0*/  UMOV UR4, URZ ;  /* 0x000000ff00047c82 */ /* 0x000fcc0008000000 */
[----:B------:R-:W1:Y:S01]  /*00e0*/  LDC.64 R22, c[0x0][0x380] ;  /* 0x0000e000ff167b82 */ /* 0x000e620000000a00 */
[----:B0-----:R-:W-:-:S04]  /*00f0*/  IMAD.WIDE.U32 R18, R10, 0x18, R18 ;  /* 0x000000180a127825 */ /* 0x001fc800078e0012 */
[----:B------:R-:W-:Y:S01]  /*0100*/  VIADD R19, R19, UR4 ;  /* 0x0000000413137c36 */ /* 0x000fe20008000000 */
[----:B------:R-:W0:Y:S01]  /*0110*/  LDCU.64 UR4, c[0x0][0x3b0] ;  /* 0x00007600ff0477ac */ /* 0x000e220008000a00 */
[----:B-1----:R-:W2:Y:S04]  /*0120*/  LDG.E.64 R4, desc[UR6][R22.64+0x20] ;  /* 0x0000200616047981 */ /* 0x002ea8000c1e1b00 */
[----:B------:R-:W2:Y:S04]  /*0130*/  LDG.E.64 R20, desc[UR6][R18.64+0x8] ;  /* 0x0000080612147981 */ /* 0x000ea8000c1e1b00 */
[----:B------:R-:W3:Y:S04]  /*0140*/  LDG.E.64 R16, desc[UR6][R22.64+0x18] ;  /* 0x0000180616107981 */ /* 0x000ee8000c1e1b00 */
[----:B------:R-:W3:Y:S04]  /*0150*/  LDG.E.64 R2, desc[UR6][R18.64] ;  /* 0x0000000612027981 */ /* 0x000ee8000c1e1b00 */
[----:B------:R-:W4:Y:S04]  /*0160*/  LDG.E.64 R6, desc[UR6][R22.64+0x28] ;  /* 0x0000280616067981 */ /* 0x000f28000c1e1b00 */
[----:B------:R-:W4:Y:S01]  /*0170*/  LDG.E.64 R14, desc[UR6][R18.64+0x10] ;  /* 0x00001006120e7981 */ /* 0x000f22000c1e1b00 */
[----:B------:R-:W-:Y:S01]  /*0180*/  IMAD.SHL.U32 R0, R10, 0x8, RZ ;  /* 0x000000080a007824 */ /* 0x000fe200078e00ff */
[----:B------:R-:W-:-:S04]  /*0190*/  SHF.R.U32.HI R8, RZ, 0x1d, R10 ;  /* 0x0000001dff087819 */ /* 0x000fc8000001160a */
[----:B0-----:R-:W-:-:S04]  /*01a0*/  IADD3 R12, P0, PT, R0, UR4, RZ ;  /* 0x00000004000c7c10 */ /* 0x001fc8000ff1e0ff */
[----:B------:R-:W-:Y:S01]  /*01b0*/  IADD3.X R13, PT, PT, R8, UR5, RZ, P0, !PT ;  /* 0x00000005080d7c10 */ /* 0x000fe200087fe4ff */
[----:B------:R-:W0:Y:S05]  /*01c0*/  LDCU.64 UR4, c[0x0][0x3a0] ;  /* 0x00007400ff0477ac */ /* 0x000e2a0008000a00 */
[----:B------:R-:W0:Y:S01]  /*01d0*/  LDG.E.64 R12, desc[UR6][R12.64] ;  /* 0x000000060c0c7981 */ /* 0x000e22000c1e1b00 */
[----:B------:R-:W-:Y:S01]  /*01e0*/  BSSY.RECONVERGENT B0, `(.L_x_43) ;  /* 0x000001a000007945 */ /* 0x000fe20003800200 */
[----:B--2---:R-:W-:Y:S01]  /*01f0*/  DADD R4, R4, -R20 ;  /* 0x0000000004047229 */ /* 0x004fe20000000814 */
[----:B------:R-:W1:Y:S01]  /*0200*/  LDC.64 R20, c[0x0][0x3b8] ;  /* 0x0000ee00ff147b82 */ /* 0x000e620000000a00 */
[----:B---3--:R-:W-:-:S06]  /*0210*/  DADD R2, R16, -R2 ;  /* 0x0000000010027229 */ /* 0x008fcc0000000802 */
[----:B------:R-:W-:Y:S02]  /*0220*/  DMUL R16, R4, R4 ;  /* 0x0000000404107228 */ /* 0x000fe40000000000 */
[----:B----4-:R-:W-:-:S06]  /*0230*/  DADD R6, R6, -R14 ;  /* 0x0000000006067229 */ /* 0x010fcc000000080e */
[----:B------:R-:W-:-:S08]  /*0240*/  DFMA R16, R2, R2, R16 ;  /* 0x000000020210722b */ /* 0x000fd00000000010 */
[----:B------:R-:W-:Y:S02]  /*0250*/  DFMA R16, R6, R6, R16 ;  /* 0x000000060610722b */ /* 0x000fe40000000010 */
[----:B0-----:R-:W-:-:S06]  /*0260*/  DMUL R12, R12, UR4 ;  /* 0x000000040c0c7c28 */ /* 0x001fcc0008000000 */
[----:B-1----:R-:W-:-:S08]  /*0270*/  DFMA R16, R20, R20, R16 ;  /* 0x000000141410722b */ /* 0x002fd00000000010 */
[----:B------:R-:W-:-:S08]  /*0280*/  DMUL R14, R16, R16 ;  /* 0x00000010100e7228 */ /* 0x000fd00000000000 */
[----:B------:R-:W-:Y:S01]  /*0290*/  DMUL R14, R16, R14 ;  /* 0x0000000e100e7228 */ /* 0x000fe20000000000 */
[----:B------:R-:W-:-:S05]  /*02a0*/  IMAD.MOV.U32 R16, RZ, RZ, RZ ;  /* 0x000000ffff107224 */ /* 0x000fca00078e00ff */
[----:B------:R-:W0:Y:S04]  /*02b0*/  MUFU.RSQ64H R17, R15 ;  /* 0x0000000f00117308 */ /* 0x000e280000001c00 */
[----:B------:R-:W-:-:S05]  /*02c0*/  VIADD R11, R15, 0xfff00000 ;  /* 0xfff000000f0b7836 */ /* 0x000fca0000000000 */
[----:B------:R-:W-:Y:S01]  /*02d0*/  ISETP.GE.U32.AND P0, PT, R11, 0x7fe00000, PT ;  /* 0x7fe000000b00780c */ /* 0x000fe20003f06070 */
[----:B0-----:R-:W-:-:S08]  /*02e0*/  DMUL R18, R16, R16 ;  /* 0x0000001010127228 */ /* 0x001fd00000000000 */
[----:B------:R-:W-:Y:S01]  /*02f0*/  DFMA R20, R14, -R18, 1 ;  /* 0x3ff000000e14742b */ /* 0x000fe20000000812 */
[----:B------:R-:W-:Y:S02]  /*0300*/  IMAD.MOV.U32 R18, RZ, RZ, 0x0 ;  /* 0x00000000ff127424 */ /* 0x000fe400078e00ff */
[----:B------:R-:W-:-:S06]  /*0310*/  IMAD.MOV.U32 R19, RZ, RZ, 0x3fd80000 ;  /* 0x3fd80000ff137424 */ /* 0x000fcc00078e00ff */
[----:B------:R-:W-:Y:S02]  /*0320*/  DFMA R18, R20, R18, 0.5 ;  /* 0x3fe000001412742b */ /* 0x000fe40000000012 */
[----:B------:R-:W-:-:S08]  /*0330*/  DMUL R20, R16, R20 ;  /* 0x0000001410147228 */ /* 0x000fd00000000000 */
[----:B------:R-:W-:Y:S01]  /*0340*/  DFMA R18, R18, R20, R16 ;  /* 0x000000141212722b */ /* 0x000fe20000000010 */
[----:B------:R-:W-:Y:S10]  /*0350*/  @!P0 BRA `(.L_x_44) ;  /* 0x0000000000088947 */ /* 0x000ff40003800000 */
[----:B------:R-:W-:-:S07]  /*0360*/  MOV R16, 0x380 ;  /* 0x0000038000107802 */ /* 0x000fce0000000f00 */
[----:B------:R-:W-:Y:S05]  /*0370*/  CALL.REL.NOINC `($__internal_4_$__cuda_sm20_drsqrt_f64_slowpath_v2) ;  /* 0x0000000400007944 */ /* 0x000fea0003c00000 */
.L_x_44:
[----:B------:R-:W-:Y:S05]  /*0380*/  BSYNC.RECONVERGENT B0 ;  /* 0x0000000000007941 */ /* 0x000fea0003800200 */
.L_x_43:
[----:B------:R-:W0:Y:S01]  /*0390*/  LDC.64 R14, c[0x0][0x388] ;  /* 0x0000e200ff0e7b82 */ /* 0x000e220000000a00 */
[----:B------:R-:W-:Y:S01]  /*03a0*/  UMOV UR4, URZ ;  /* 0x000000ff00047c82 */ /* 0x000fe20008000000 */
[----:B------:R-:W1:Y:S06]  /*03b0*/  LDCU.128 UR8, c[0x0][0x390] ;  /* 0x00007200ff0877ac */ /* 0x000e6c0008000c00 */
[----:B------:R-:W2:Y:S01]  /*03c0*/  LDC.64 R16, c[0x0][0x390] ;  /* 0x0000e400ff107b82 */ /* 0x000ea20000000a00 */
[----:B0-----:R-:W-:-:S04]  /*03d0*/  IMAD.WIDE.U32 R14, R10, 0x18, R14 ;  /* 0x000000180a0e7825 */ /* 0x001fc800078e000e */
[----:B------:R-:W-:Y:S01]  /*03e0*/  VIADD R15, R15, UR4 ;  /* 0x000000040f0f7c36 */ /* 0x000fe20008000000 */
[----:B--2---:R-:W2:Y:S04]  /*03f0*/  LDG.E.64 R20, desc[UR6][R16.64+0x8] ;  /* 0x0000080610147981 */ /* 0x004ea8000c1e1b00 */
[----:B------:R-:W3:Y:S01]  /*0400*/  LDG.E.64 R22, desc[UR6][R14.64] ;  /* 0x000000060e167981 */ /* 0x000ee2000c1e1b00 */
[----:B------:R-:W-:-:S03]  /*0410*/  DMUL R10, R12, R18 ;  /* 0x000000120c0a7228 */ /* 0x000fc60000000000 */
[----:B------:R-:W4:Y:S04]  /*0420*/  LDG.E.64 R18, desc[UR6][R14.64+0x8] ;  /* 0x000008060e127981 */ /* 0x000f28000c1e1b00 */
[----:B------:R-:W5:Y:S01]  /*0430*/  LDG.E.64 R24, desc[UR6][R14.64+0x10] ;  /* 0x000010060e187981 */ /* 0x000f62000c1e1b00 */
[----:B--2---:R-:W-:-:S08]  /*0440*/  DMUL R20, R10, R20 ;  /* 0x000000140a147228 */ /* 0x004fd00000000000 */
[----:B---3--:R-:W-:-:S07]  /*0450*/  DFMA R20, R2, R20, R22 ;  /* 0x000000140214722b */ /* 0x008fce0000000016 */
[----:B------:R-:W-:Y:S04]  /*0460*/  STG.E.64 desc[UR6][R14.64], R20 ;  /* 0x000000140e007986 */ /* 0x000fe8000c101b06 */
[----:B------:R-:W2:Y:S02]  /*0470*/  LDG.E.64 R12, desc[UR6][R16.64+0x8] ;  /* 0x00000806100c7981 */ /* 0x000ea4000c1e1b00 */
[----:B--2---:R-:W-:-:S08]  /*0480*/  DMUL R12, R10, R12 ;  /* 0x0000000c0a0c7228 */ /* 0x004fd00000000000 */
[----:B----4-:R-:W-:-:S07]  /*0490*/  DFMA R22, R4, R12, R18 ;  /* 0x0000000c0416722b */ /* 0x010fce0000000012 */
[----:B------:R0:W-:Y:S04]  /*04a0*/  STG.E.64 desc[UR6][R14.64+0x8], R22 ;  /* 0x000008160e007986 */ /* 0x0001e8000c101b06 */
[----:B------:R-:W2:Y:S01]  /*04b0*/  LDG.E.64 R18, desc[UR6][R16.64+0x8] ;  /* 0x0000080610127981 */ /* 0x000ea2000c1e1b00 */
[----:B------:R-:W3:Y:S01]  /*04c0*/  LDC.64 R12, c[0x0][0x388] ;  /* 0x0000e200ff0c7b82 */ /* 0x000ee20000000a00 */
[----:B--2---:R-:W-:-:S08]  /*04d0*/  DMUL R18, R10, R18 ;  /* 0x000000120a127228 */ /* 0x004fd00000000000 */
[----:B-----5:R-:W-:Y:S02]  /*04e0*/  DFMA R24, R6, R18, R24 ;  /* 0x000000120618722b */ /* 0x020fe40000000018 */
[----:B------:R-:W2:Y:S05]  /*04f0*/  LDC R18, c[0x0][0x3a8] ;  /* 0x0000ea00ff127b82 */ /* 0x000eaa0000000800 */
[----:B------:R4:W-:Y:S04]  /*0500*/  STG.E.64 desc[UR6][R14.64+0x10], R24 ;  /* 0x000010180e007986 */ /* 0x0009e8000c101b06 */
[----:B---3--:R-:W3:Y:S01]  /*0510*/  LDG.E.64 R26, desc[UR6][R12.64+0x18] ;  /* 0x000018060c1a7981 */ /* 0x008ee2000c1e1b00 */
[----:B------:R-:W3:Y:S01]  /*0520*/  LDC.64 R28, c[0x0][0x398] ;  /* 0x0000e600ff1c7b82 */ /* 0x000ee20000000a00 */
[C---:B--2---:R-:W-:Y:S01]  /*0530*/  IMAD.SHL.U32 R19, R18.reuse, 0x8, RZ ;  /* 0x0000000812137824 */ /* 0x044fe200078e00ff */
[----:B------:R-:W-:-:S04]  /*0540*/  SHF.L.U64.HI R9, R18, 0x3, R9 ;  /* 0x0000000312097819 */ /* 0x000fc80000010209 */
[----:B-1----:R-:W-:-:S04]  /*0550*/  IADD3 R16, P0, PT, R19, UR10, RZ ;  /* 0x0000000a13107c10 */ /* 0x002fc8000ff1e0ff */
[----:B------:R-:W-:Y:S01]  /*0560*/  IADD3.X R17, PT, PT, R9, UR11, RZ, P0, !PT ;  /* 0x0000000b09117c10 */ /* 0x000fe200087fe4ff */
[----:B---3--:R1:W-:Y:S04]  /*0570*/  STG.E.64 desc[UR6][R28.64], R26 ;  /* 0x0000001a1c007986 */ /* 0x0083e8000c101b06 */
[----:B------:R-:W-:Y:S04]  /*0580*/  STG.E.64 desc[UR6][R16.64+-0x8], RZ ;  /* 0xfffff8ff10007986 */ /* 0x000fe8000c101b06 */
[----:B0-----:R-:W2:Y:S01]  /*0590*/  LDG.E.64 R22, desc[UR6][R12.64+0x20] ;  /* 0x000020060c167981 */ /* 0x001ea2000c1e1b00 */
[----:B----4-:R-:W-:-:S05]  /*05a0*/  IADD3 R14, P0, PT, R16, R19, RZ ;  /* 0x00000013100e7210 */ /* 0x010fca0007f1e0ff */
[----:B------:R-:W-:Y:S01]  /*05b0*/  IMAD.X R15, R17, 0x1, R9, P0 ;  /* 0x00000001110f7824 */ /* 0x000fe200000e0609 */
[----:B--2---:R0:W-:Y:S04]  /*05c0*/  STG.E.64 desc[UR6][R16.64], R22 ;  /* 0x0000001610007986 */ /* 0x0041e8000c101b06 */
[----:B------:R-:W-:Y:S04]  /*05d0*/  STG.E.64 desc[UR6][R14.64+-0x8], RZ ;  /* 0xfffff8ff0e007986 */ /* 0x000fe8000c101b06 */
[----:B------:R-:W2:Y:S01]  /*05e0*/  LDG.E.64 R24, desc[UR6][R12.64+0x28] ;  /* 0x000028060c187981 */ /* 0x000ea2000c1e1b00 */
[----:B-1----:R-:W-:-:S02]  /*05f0*/  IADD3 R28, P0, PT, R14, R19, RZ ;  /* 0x000000130e1c7210 */ /* 0x002fc40007f1e0ff */
[----:B------:R-:W-:Y:S02]  /*0600*/  IADD3 R20, P1, PT, R0, UR8, RZ ;  /* 0x0000000800147c10 */ /* 0x000fe4000ff3e0ff */
[----:B------:R-:W-:Y:S02]  /*0610*/  IADD3.X R29, PT, PT, R15, R9, RZ, P0, !PT ;  /* 0x000000090f1d7210 */ /* 0x000fe400007fe4ff */
[----:B------:R-:W-:Y:S01]  /*0620*/  IADD3.X R21, PT, PT, R8, UR9, RZ, P1, !PT ;  /* 0x0000000908157c10 */ /* 0x000fe20008ffe4ff */
[----:B--2---:R-:W-:Y:S04]  /*0630*/  STG.E.64 desc[UR6][R14.64], R24 ;  /* 0x000000180e007986 */ /* 0x004fe8000c101b06 */
[----:B------:R-:W-:Y:S04]  /*0640*/  STG.E.64 desc[UR6][R28.64+-0x8], RZ ;  /* 0xfffff8ff1c007986 */ /* 0x000fe8000c101b06 */
[----:B------:R-:W2:Y:S01]  /*0650*/  LDG.E.64 R26, desc[UR6][R20.64] ;  /* 0x00000006141a7981 */ /* 0x000ea2000c1e1b00 */
[----:B0-----:R-:W-:-:S04]  /*0660*/  IADD3 R16, P0, PT, R0, UR10, RZ ;  /* 0x0000000a00107c10 */ /* 0x001fc8000ff1e0ff */
[----:B------:R-:W-:Y:S01]  /*0670*/  IADD3.X R17, PT, PT, R8, UR11, RZ, P0, !PT ;  /* 0x0000000b08117c10 */ /* 0x000fe200087fe4ff */
[----:B--2---:R-:W-:-:S08]  /*0680*/  DMUL R26, R10, -R26 ;  /* 0x8000001a0a1a7228 */ /* 0x004fd00000000000 */
[----:B------:R-:W-:-:S07]  /*0690*/  DMUL R26, R2, R26 ;  /* 0x0000001a021a7228 */ /* 0x000fce0000000000 */
[----:B------:R0:W-:Y:S04]  /*06a0*/  STG.E.64 desc[UR6][R16.64+-0x8], R26 ;  /* 0xfffff81a10007986 */ /* 0x0001e8000c101b06 */
[----:B------:R-:W2:Y:S01]  /*06b0*/  LDG.E.64 R2, desc[UR6][R20.64] ;  /* 0x0000000614027981 */ /* 0x000ea2000c1e1b00 */
[----:B------:R-:W-:-:S05]  /*06c0*/  IADD3 R8, P0, PT, R16, R19, RZ ;  /* 0x0000001310087210 */ /* 0x000fca0007f1e0ff */
[----:B------:R-:W-:Y:S01]  /*06d0*/  IMAD.X R9, R17, 0x1, R9, P0 ;  /* 0x0000000111097824 */ /* 0x000fe200000e0609 */
[----:B--2---:R-:W-:-:S08]  /*06e0*/  DMUL R2, R10, -R2 ;  /* 0x800000020a027228 */ /* 0x004fd00000000000 */
[----:B------:R-:W-:-:S07]  /*06f0*/  DMUL R2, R4, R2 ;  /* 0x0000000204027228 */ /* 0x000fce0000000000 */
[----:B------:R-:W-:Y:S04]  /*0700*/  STG.E.64 desc[UR6][R8.64+-0x8], R2 ;  /* 0xfffff80208007986 */ /* 0x000fe8000c101b06 */
[----:B------:R-:W2:Y:S02]  /*0710*/  LDG.E.64 R4, desc[UR6][R20.64] ;  /* 0x0000000614047981 */ /* 0x000ea4000c1e1b00 */
[----:B--2---:R-:W-:Y:S01]  /*0720*/  DMUL R4, R10, -R4 ;  /* 0x800000040a047228 */ /* 0x004fe20000000000 */
[----:B------:R-:W-:-:S04]  /*0730*/  IMAD.SHL.U32 R11, R18, 0x2, RZ ;  /* 0x00000002120b7824 */ /* 0x000fc800078e00ff */
[----:B0-----:R-:W-:-:S03]  /*0740*/  IMAD.WIDE R16, R11, 0x8, R16 ;  /* 0x000000080b107825 */ /* 0x001fc600078e0210 */
[----:B------:R-:W-:-:S07]  /*0750*/  DMUL R4, R6, R4 ;  /* 0x0000000406047228 */ /* 0x000fce0000000000 */
[----:B------:R-:W-:Y:S01]  /*0760*/  STG.E.64 desc[UR6][R16.64+-0x8], R4 ;  /* 0xfffff80410007986 */ /* 0x000fe2000c101b06 */
[----:B------:R-:W-:Y:S05]  /*0770*/  EXIT ;  /* 0x000000000000794d */ /* 0x000fea0003800000 */
        .weak           $__internal_4_$__cuda_sm20_drsqrt_f64_slowpath_v2
        .type           $__internal_4_$__cuda_sm20_drsqrt_f64_slowpath_v2,@function
        .size           $__internal_4_$__cuda_sm20_drsqrt_f64_slowpath_v2,(.L_x_59 - $__internal_4_$__cuda_sm20_drsqrt_f64_slowpath_v2)
$__internal_4_$__cuda_sm20_drsqrt_f64_slowpath_v2:
[----:B------:R-:W-:Y:S01]  /*0780*/  DSETP.NEU.AND P0, PT, R14, RZ, PT ;  /* 0x000000ff0e00722a */ /* 0x000fe20003f0d000 */
[----:B------:R-:W-:Y:S01]  /*0790*/  BSSY.RECONVERGENT B1, `(.L_x_45) ;  /* 0x000001c000017945 */ /* 0x000fe20003800200 */
[----:B------:R-:W-:-:S12]  /*07a0*/  LOP3.LUT R18, R15, 0x80000000, RZ, 0xc0, !PT ;  /* 0x800000000f127812 */ /* 0x000fd800078ec0ff */
[----:B------:R-:W-:Y:S05]  /*07b0*/  @!P0 BRA `(.L_x_46) ;  /* 0x00000000005c8947 */ /* 0x000fea0003800000 */
[----:B------:R-:W-:-:S14]  /*07c0*/  DSETP.GTU.AND P0, PT, |R14|, +INF , PT ;  /* 0x7ff000000e00742a */ /* 0x000fdc0003f0c200 */
[----:B------:R-:W-:Y:S05]  /*07d0*/  @P0 BRA `(.L_x_47) ;  /* 0x00000000004c0947 */ /* 0x000fea0003800000 */
[----:B------:R-:W-:-:S13]  /*07e0*/  ISETP.NE.AND P0, PT, R18, RZ, PT ;  /* 0x000000ff1200720c */ /* 0x000fda0003f05270 */
[----:B------:R-:W-:Y:S02]  /*07f0*/  @P0 IMAD.MOV.U32 R18, RZ, RZ, 0x0 ;  /* 0x00000000ff120424 */ /* 0x000fe400078e00ff */
[----:B------:R-:W-:Y:S01]  /*0800*/  @P0 IMAD.MOV.U32 R19, RZ, RZ, -0x80000 ;  /* 0xfff80000ff130424 */ /* 0x000fe200078e00ff */
[----:B------:R-:W-:Y:S06]  /*0810*/  @P0 BRA `(.L_x_48) ;  /* 0x00000000004c0947 */ /* 0x000fec0003800000 */
[----:B------:R-:W-:-:S14]  /*0820*/  DSETP.NEU.AND P0, PT, |R14|, +INF , PT ;  /* 0x7ff000000e00742a */ /* 0x000fdc0003f0d200 */
[----:B------:R-:W-:Y:S01]  /*0830*/  @!P0 CS2R R18, SRZ ;  /* 0x0000000000128805 */ /* 0x000fe2000001ff00 */
[----:B------:R-:W-:Y:S06]  /*0840*/  @!P0 BRA `(.L_x_48) ;  /* 0x0000000000408947 */ /* 0x000fec0003800000 */
[----:B------:R-:W-:Y:S01]  /*0850*/  DMUL R20, R14, 1.80143985094819840000e+16 ;  /* 0x435000000e147828 */ /* 0x000fe20000000000 */
[----:B------:R-:W-:Y:S01]  /*0860*/  MOV R22, 0x0 ;  /* 0x0000000000167802 */ /* 0x000fe20000000f00 */
[----:B------:R-:W-:Y:S02]  /*0870*/  IMAD.MOV.U32 R14, RZ, RZ, RZ ;  /* 0x000000ffff0e7224 */ /* 0x000fe400078e00ff */
[----:B------:R-:W-:Y:S02]  /*0880*/  IMAD.MOV.U32 R23, RZ, RZ, 0x3fd80000 ;  /* 0x3fd80000ff177424 */ /* 0x000fe400078e00ff */
[----:B------:R-:W0:Y:S02]  /*0890*/  MUFU.RSQ64H R15, R21 ;  /* 0x00000015000f7308 */ /* 0x000e240000001c00 */
[----:B0-----:R-:W-:-:S08]  /*08a0*/  DMUL R18, R14, R14 ;  /* 0x0000000e0e127228 */ /* 0x001fd00000000000 */
[----:B------:R-:W-:-:S08]  /*08b0*/  DFMA R18, R20, -R18, 1 ;  /* 0x3ff000001412742b */ /* 0x000fd00000000812 */
[----:B------:R-:W-:Y:S02]  /*08c0*/  DFMA R22, R18, R22, 0.5 ;  /* 0x3fe000001216742b */ /* 0x000fe40000000016 */
[----:B------:R-:W-:-:S08]  /*08d0*/  DMUL R18, R14, R18 ;  /* 0x000000120e127228 */ /* 0x000fd00000000000 */
[----:B------:R-:W-:-:S08]  /*08e0*/  DFMA R18, R22, R18, R14 ;  /* 0x000000121612722b */ /* 0x000fd0000000000e */
[----:B------:R-:W-:Y:S01]  /*08f0*/  DMUL R18, R18, 134217728 ;  /* 0x41a0000012127828 */ /* 0x000fe20000000000 */
[----:B------:R-:W-:Y:S10]  /*0900*/  BRA `(.L_x_48) ;  /* 0x0000000000107947 */ /* 0x000ff40003800000 */
.L_x_47:
[----:B------:R-:W-:Y:S01]  /*0910*/  DADD R18, R14, R14 ;  /* 0x000000000e127229 */ /* 0x000fe2000000000e */
[----:B------:R-:W-:Y:S10]  /*0920*/  BRA `(.L_x_48) ;  /* 0x0000000000087947 */ /* 0x000ff40003800000 */
.L_x_46:
[----:B------:R-:W-:Y:S01]  /*0930*/  LOP3.LUT R19, R18, 0x7ff00000, RZ, 0xfc, !PT ;  /* 0x7ff0000012137812 */ /* 0x000fe200078efcff */
[----:B------:R-:W-:-:S07]  /*0940*/  IMAD.MOV.U32 R18, RZ, RZ, RZ ;  /* 0x000000ffff127224 */ /* 0x000fce00078e00ff */
.L_x_48:
[----:B------:R-:W-:Y:S05]  /*0950*/  BSYNC.RECONVERGENT B1 ;  /* 0x0000000000017941 */ /* 0x000fea0003800200 */
.L_x_45:
[----:B------:R-:W-:-:S04]  /*0960*/  IMAD.MOV.U32 R17, RZ, RZ, 0x0 ;  /* 0x00000000ff117424 */ /* 0x000fc800078e00ff */
[----:B------:R-:W-:Y:S05]  /*0970*/  RET.REL.NODEC R16 `(_Z8B_kernelPdS_S_S_diS_d) ;  /* 0xfffffff410a07950 */ /* 0x000fea0003c3ffff */
.L_x_49:
        /* <DEDUP_REMOVED lines=16> */
.L_x_59:


//--------------------- .text._Z9A2_kernelPdS_S_dS_S_i --------------------------
	.section	.text._Z9A2_kernelPdS_S_dS_S_i,"ax",@progbits
	.align	128
        .global         _Z9A2_kernelPdS_S_dS_S_i
        .type           _Z9A2_kernelPdS_S_dS_S_i,@function
        .size           _Z9A2_kernelPdS_S_dS_S_i,(.L_x_68 - _Z9A2_kernelPdS_S_dS_S_i)
        .other          _Z9A2_kernelPdS_S_dS_S_i,@"STO_CUDA_ENTRY STV_DEFAULT"
_Z9A2_kernelPdS_S_dS_S_i:
.text._Z9A2_kernelPdS_S_dS_S_i:
        /* <DEDUP_REMOVED lines=11> */
[----:B------:R-:W0:Y:S01]  /*00b0*/  LDCU.64 UR4, c[0x0][0x3a8] ;  /* 0x00007500ff0477ac */ /* 0x000e220008000a00 */
[----:B------:R-:W-:Y:S01]  /*00c0*/  IMAD.SHL.U32 R2, R3, 0x8, RZ ;  /* 0x0000000803027824 */ /* 0x000fe200078e00ff */
[----:B------:R-:W-:Y:S01]  /*00d0*/  SHF.R.U32.HI R4, RZ, 0x1d, R3 ;  /* 0x0000001dff047819 */ /* 0x000fe20000011603 */
[----:B------:R-:W1:Y:S03]  /*00e0*/  LDCU.64 UR6, c[0x0][0x358] ;  /* 0x00006b00ff0677ac */ /* 0x000e660008000a00 */
[----:B0-----:R-:W-:-:S04]  /*00f0*/  IADD3 R6, P0, PT, R2, UR4, RZ ;  /* 0x0000000402067c10 */ /* 0x001fc8000ff1e0ff */
[----:B------:R-:W-:-:S06]  /*0100*/  IADD3.X R7, PT, PT, R4, UR5, RZ, P0, !PT ;  /* 0x0000000504077c10 */ /* 0x000fcc00087fe4ff */
[----:B-1----:R-:W2:Y:S01]  /*0110*/  LDG.E.64 R6, desc[UR6][R6.64] ;  /* 0x0000000606067981 */ /* 0x002ea2000c1e1b00 */
[----:B------:R-:W-:Y:S01]  /*0120*/  BSSY.RECONVERGENT B0, `(.L_x_50) ;  /* 0x0000090000007945 */ /* 0x000fe20003800200 */
[----:B--2---:R-:W-:-:S14]  /*0130*/  DSETP.NEU.AND P0, PT, R6, RZ, PT ;  /* 0x000000ff0600722a */ /* 0x004fdc0003f0d000 */
[----:B------:R-:W-:Y:S05]  /*0140*/  @P0 BRA `(.L_x_51) ;  /* 0x0000000000600947 */ /* 0x000fea0003800000 */
[----:B------:R-:W0:Y:S01]  /*0150*/  LDC.64 R6, c[0x0][0x388] ;  /* 0x0000e200ff067b82 */ /* 0x000e220000000a00 */
[----:B------:R-:W-:Y:S01]  /*0160*/  UMOV UR4, URZ ;  /* 0x000000ff00047c82 */ /* 0x000fe20008000000 */
[----:B0-----:R-:W-:-:S04]  /*0170*/  IMAD.WIDE.U32 R6, R3, 0x18, R6 ;  /* 0x0000001803067825 */ /* 0x001fc800078e0006 */
[----:B------:R-:W-:Y:S01]  /*0180*/  VIADD R7, R7, UR4 ;  /* 0x0000000407077c36 */ /* 0x000fe20008000000 */
[----:B------:R-:W0:Y:S04]  /*0190*/  LDCU.64 UR4, c[0x0][0x3a0] ;  /* 0x00007400ff0477ac */ /* 0x000e280008000a00 */
[----:B------:R-:W2:Y:S04]  /*01a0*/  LDG.E.64 R14, desc[UR6][R6.64] ;  /* 0x00000006060e7981 */ /* 0x000ea8000c1e1b00 */
[----:B------:R-:W3:Y:S04]  /*01b0*/  LDG.E.64 R18, desc[UR6][R6.64+0x8] ;  /* 0x0000080606127981 */ /* 0x000ee8000c1e1b00 */
[----:B------:R-:W4:Y:S01]  /*01c0*/  LDG.E.64 R12, desc[UR6][R6.64+0x10] ;  /* 0x00001006060c7981 */ /* 0x000f22000c1e1b00 */
[----:B------:R-:W-:Y:S01]  /*01d0*/  CS2R R20, SRZ ;  /* 0x0000000000147805 */ /* 0x000fe2000001ff00 */
[----:B0-----:R-:W-:-:S02]  /*01e0*/  IMAD.U32 R11, RZ, RZ, UR4 ;  /* 0x00000004ff0b7e24 */ /* 0x001fc4000f8e00ff */
[----:B------:R-:W-:-:S03]  /*01f0*/  IMAD.U32 R17, RZ, RZ, UR5 ;  /* 0x00000005ff117e24 */ /* 0x000fc6000f8e00ff */
[----:B------:R-:W-:-:S05]  /*0200*/  IADD3 R8, P0, PT, R2, R11, RZ ;  /* 0x0000000b02087210 */ /* 0x000fca0007f1e0ff */
[----:B------:R-:W-:Y:S01]  /*0210*/  IMAD.X R9, R4, 0x1, R17, P0 ;  /* 0x0000000104097824 */ /* 0x000fe200000e0611 */
[----:B------:R-:W-:-:S04]  /*0220*/  LEA R22, P0, R0, R8, 0x3 ;  /* 0x0000000800167211 */ /* 0x000fc800078018ff */
[----:B------:R-:W-:Y:S01]  /*0230*/  LEA.HI.X R23, R0, R9, R5, 0x3, P0 ;  /* 0x0000000900177211 */ /* 0x000fe200000f1c05 */
[----:B--2---:R-:W-:Y:S02]  /*0240*/  DADD R14, RZ, R14 ;  /* 0x00000000ff0e7229 */ /* 0x004fe4000000000e */
[----:B---3--:R-:W-:-:S05]  /*0250*/  DADD R18, RZ, R18 ;  /* 0x00000000ff127229 */ /* 0x008fca0000000012 */
[----:B------:R0:W-:Y:S01]  /*0260*/  STG.E.64 desc[UR6][R6.64], R14 ;  /* 0x0000000e06007986 */ /* 0x0001e2000c101b06 */
[----:B----4-:R-:W-:-:S03]  /*0270*/  DADD R12, RZ, R12 ;  /* 0x00000000ff0c7229 */ /* 0x010fc6000000000c */
[----:B------:R0:W-:Y:S04]  /*0280*/  STG.E.64 desc[UR6][R6.64+0x8], R18 ;  /* 0x0000081206007986 */ /* 0x0001e8000c101b06 */
[----:B------:R0:W-:Y:S04]  /*0290*/  STG.E.64 desc[UR6][R6.64+0x10], R12 ;  /* 0x0000100c06007986 */ /* 0x0001e8000c101b06 */
[----:B------:R0:W-:Y:S04]  /*02a0*/  STG.E.64 desc[UR6][R8.64], RZ ;  /* 0x000000ff08007986 */ /* 0x0001e8000c101b06 */
[----:B------:R0:W-:Y:S01]  /*02b0*/  STG.E.64 desc[UR6][R22.64], RZ ;  /* 0x000000ff16007986 */ /* 0x0001e2000c101b06 */
[----:B------:R-:W-:Y:S05]  /*02c0*/  BRA `(.L_x_52) ;  /* 0x0000000400d47947 */ /* 0x000fea0003800000 */
.L_x_51:
[----:B------:R-:W0:Y:S01]  /*02d0*/  LDC.64 R16, c[0x0][0x380] ;  /* 0x0000e000ff107b82 */ /* 0x000e220000000a00 */
[----:B------:R-:W-:-:S07]  /*02e0*/  UMOV UR4, URZ ;  /* 0x000000ff00047c82 */ /* 0x000fce0008000000 */
[----:B------:R-:W1:Y:S01]  /*02f0*/  LDC.64 R10, c[0x0][0x380] ;  /* 0x0000e000ff0a7b82 */ /* 0x000e620000000a00 */
[----:B0-----:R-:W-:-:S04]  /*0300*/  IMAD.WIDE.U32 R16, R3, 0x18, R16 ;  /* 0x0000001803107825 */ /* 0x001fc800078e0010 */
[----:B------:R-:W-:Y:S01]  /*0310*/  VIADD R17, R17, UR4 ;  /* 0x0000000411117c36 */ /* 0x000fe20008000000 */
[----:B-1----:R-:W2:Y:S04]  /*0320*/  LDG.E.64 R6, desc[UR6][R10.64] ;  /* 0x000000060a067981 */ /* 0x002ea8000c1e1b00 */
[----:B------:R-:W3:Y:S04]  /*0330*/  LDG.E.64 R14, desc[UR6][R10.64+0x8] ;  /* 0x000008060a0e7981 */ /* 0x000ee8000c1e1b00 */
[----:B------:R-:W2:Y:S04]  /*0340*/  LDG.E.64 R8, desc[UR6][R16.64] ;  /* 0x0000000610087981 */ /* 0x000ea8000c1e1b00 */
[----:B------:R-:W3:Y:S04]  /*0350*/  LDG.E.64 R12, desc[UR6][R16.64+0x8] ;  /* 0x00000806100c7981 */ /* 0x000ee8000c1e1b00 */
[----:B------:R0:W4:Y:S04]  /*0360*/  LDG.E.64 R18, desc[UR6][R10.64+0x10] ;  /* 0x000010060a127981 */ /* 0x000128000c1e1b00 */
[----:B------:R-:W4:Y:S01]  /*0370*/  LDG.E.64 R20, desc[UR6][R16.64+0x10] ;  /* 0x0000100610147981 */ /* 0x000f22000c1e1b00 */
[----:B------:R-:W-:-:S02]  /*0380*/  IMAD.MOV.U32 R22, RZ, RZ, 0x0 ;  /* 0x00000000ff167424 */ /* 0x000fc400078e00ff */
[----:B------:R-:W-:Y:S01]  /*0390*/  IMAD.MOV.U32 R23, RZ, RZ, 0x3fd80000 ;  /* 0x3fd80000ff177424 */ /* 0x000fe200078e00ff */
[----:B--2---:R-:W-:Y:S02]  /*03a0*/  DADD R6, R6, -R8 ;  /* 0x0000000006067229 */ /* 0x004fe40000000808 */
[----:B---3--:R-:W-:-:S08]  /*03b0*/  DADD R14, R14, -R12 ;  /* 0x000000000e0e7229 */ /* 0x008fd0000000080c */
[----:B------:R-:W-:Y:S01]  /*03c0*/  IMAD.MOV.U32 R12, RZ, RZ, R7 ;  /* 0x000000ffff0c7224 */ /* 0x000fe200078e0007 */
[----:B------:R-:W-:Y:S01]  /*03d0*/  DSETP.MAX.AND P0, P1, |R6|, |R14|, PT ;  /* 0x4000000e0600722a */ /* 0x000fe2000390f200 */
[----:B0-----:R-:W-:Y:S01]  /*03e0*/  IMAD.MOV.U32 R10, RZ, RZ, R6 ;  /* 0x000000ffff0a7224 */ /* 0x001fe200078e0006 */
[----:B----4-:R-:W-:Y:S01]  /*03f0*/  DADD R8, R18, -R20 ;  /* 0x0000000012087229 */ /* 0x010fe20000000814 */
[--C-:B------:R-:W-:Y:S01]  /*0400*/  IMAD.MOV.U32 R13, RZ, RZ, R14.reuse ;  /* 0x000000ffff0d7224 */ /* 0x100fe200078e000e */
[----:B------:R-:W-:Y:S01]  /*0410*/  DSETP.MIN.AND P4, P5, |R6|, |R14|, PT ;  /* 0x4000000e0600722a */ /* 0x000fe20003d80200 */
[----:B------:R-:W-:Y:S02]  /*0420*/  IMAD.MOV.U32 R19, RZ, RZ, R15 ;  /* 0x000000ffff137224 */ /* 0x000fe400078e000f */
[----:B------:R-:W-:-:S03]  /*0430*/  IMAD.MOV.U32 R17, RZ, RZ, R14 ;  /* 0x000000ffff117224 */ /* 0x000fc600078e000e */
[----:B------:R-:W-:Y:S01]  /*0440*/  FSEL R21, |R12|, |R19|, P0 ;  /* 0x400000130c157208 */ /* 0x000fe20000000200 */
[----:B------:R-:W-:Y:S01]  /*0450*/  IMAD.MOV.U32 R12, RZ, RZ, R6 ;  /* 0x000000ffff0c7224 */ /* 0x000fe200078e0006 */
[----:B------:R-:W-:Y:S01]  /*0460*/  SEL R10, R10, R17, P4 ;  /* 0x000000110a0a7207 */ /* 0x000fe20002000000 */
[----:B------:R-:W-:Y:S01]  /*0470*/  IMAD.MOV.U32 R11, RZ, RZ, R9 ;  /* 0x000000ffff0b7224 */ /* 0x000fe200078e0009 */
[----:B------:R-:W-:Y:S02]  /*0480*/  @P1 LOP3.LUT R21, R19, 0x80000, RZ, 0xfc, !PT ;  /* 0x0008000013151812 */ /* 0x000fe400078efcff */
[----:B------:R-:W-:-:S03]  /*0490*/  SEL R12, R12, R13, P0 ;  /* 0x0000000d0c0c7207 */ /* 0x000fc60000000000 */
[----:B------:R-:W-:Y:S02]  /*04a0*/  IMAD.MOV.U32 R13, RZ, RZ, R21 ;  /* 0x000000ffff0d7224 */ /* 0x000fe400078e0015 */
[----:B------:R-:W-:Y:S02]  /*04b0*/  IMAD.MOV.U32 R16, RZ, RZ, R12 ;  /* 0x000000ffff107224 */ /* 0x000fe400078e000c */
[----:B------:R-:W-:Y:S02]  /*04c0*/  IMAD.MOV.U32 R20, RZ, RZ, R13 ;  /* 0x000000ffff147224 */ /* 0x000fe400078e000d */
[C-C-:B------:R-:W-:Y:S02]  /*04d0*/  DSETP.MAX.AND P0, P1, |R8|.reuse, R12.reuse, PT ;  /* 0x0000000c0800722a */ /* 0x140fe4000390f200 */
[----:B------:R-:W-:-:S04]  /*04e0*/  DSETP.MIN.AND P2, P3, |R8|, R12, PT ;  /* 0x0000000c0800722a */ /* 0x000fc80003b40200 */
        /* <DEDUP_REMOVED lines=13> */
[----:B------:R-:W-:-:S04]  /*05c0*/  IMAD.MOV.U32 R11, RZ, RZ, R7 ;  /* 0x000000ffff0b7224 */ /* 0x000fc800078e0007 */
[----:B------:R-:W-:Y:S01]  /*05d0*/  DMUL R26, R18, R12 ;  /* 0x0000000c121a7228 */ /* 0x000fe20000000000 */
[----:B------:R-:W-:Y:S01]  /*05e0*/  FSEL R11, |R11|, |R20|, P4 ;  /* 0x400000140b0b7208 */ /* 0x000fe20002000200 */
[C---:B------:R-:W-:Y:S01]  /*05f0*/  DMUL R16, R12.reuse, R16 ;  /* 0x000000100c107228 */ /* 0x040fe20000000000 */
[----:B------:R-:W-:Y:S02]  /*0600*/  @P5 LOP3.LUT R11, R20, 0x80000, RZ, 0xfc, !PT ;  /* 0x00080000140b5812 */ /* 0x000fe400078efcff */
[----:B------:R-:W0:Y:S04]  /*0610*/  LDC.64 R20, c[0x0][0x388] ;  /* 0x0000e200ff147b82 */ /* 0x000e280000000a00 */
[----:B------:R-:W-:Y:S02]  /*0620*/  DMUL R10, R12, R10 ;  /* 0x0000000a0c0a7228 */ /* 0x000fe40000000000 */
[----:B------:R-:W-:-:S08]  /*0630*/  DMUL R16, R16, R16 ;  /* 0x0000001010107228 */ /* 0x000fd00000000000 */
[----:B------:R-:W-:Y:S01]  /*0640*/  DFMA R16, R10, R10, R16 ;  /* 0x0000000a0a10722b */ /* 0x000fe20000000010 */
[----:B------:R-:W-:-:S07]  /*0650*/  IMAD.MOV.U32 R10, RZ, RZ, RZ ;  /* 0x000000ffff0a7224 */ /* 0x000fce00078e00ff */
[----:B------:R-:W-:Y:S02]  /*0660*/  DFMA R26, R26, R26, R16 ;  /* 0x0000001a1a1a722b */ /* 0x000fe40000000010 */
[----:B------:R-:W1:Y:S01]  /*0670*/  LDC.64 R16, c[0x0][0x390] ;  /* 0x0000e400ff107b82 */ /* 0x000e620000000a00 */
[----:B0-----:R-:W-:-:S03]  /*0680*/  IMAD.WIDE.U32 R20, R3, 0x18, R20 ;  /* 0x0000001803147825 */ /* 0x001fc600078e0014 */
[----:B------:R-:W0:Y:S02]  /*0690*/  MUFU.RSQ64H R11, R27 ;  /* 0x0000001b000b7308 */ /* 0x000e240000001c00 */
[----:B0-----:R-:W-:-:S08]  /*06a0*/  DMUL R24, R10, R10 ;  /* 0x0000000a0a187228 */ /* 0x001fd00000000000 */
[----:B------:R-:W-:-:S08]  /*06b0*/  DFMA R24, R26, -R24, 1 ;  /* 0x3ff000001a18742b */ /* 0x000fd00000000818 */
[----:B------:R-:W-:Y:S02]  /*06c0*/  DFMA R22, R24, R22, 0.5 ;  /* 0x3fe000001816742b */ /* 0x000fe40000000016 */
[----:B------:R-:W-:Y:S01]  /*06d0*/  DMUL R24, R10, R24 ;  /* 0x000000180a187228 */ /* 0x000fe20000000000 */
[----:B------:R-:W-:Y:S01]  /*06e0*/  VIADD R21, R21, UR4 ;  /* 0x0000000415157c36 */ /* 0x000fe20008000000 */
[----:B------:R-:W0:Y:S01]  /*06f0*/  LDCU.64 UR4, c[0x0][0x398] ;  /* 0x00007300ff0477ac */ /* 0x000e220008000a00 */
[----:B------:R-:W-:-:S03]  /*0700*/  DSETP.NEU.AND P1, PT, R18, +INF , PT ;  /* 0x7ff000001200742a */ /* 0x000fc60003f2d000 */
[----:B------:R-:W2:Y:S02]  /*0710*/  LDG.E.64 R26, desc[UR6][R20.64+0x10] ;  /* 0x00001006141a7981 */ /* 0x000ea4000c1e1b00 */
[----:B------:R-:W-:Y:S02]  /*0720*/  DFMA R22, R24, R22, R10 ;  /* 0x000000161816722b */ /* 0x000fe4000000000a */
[----:B-1----:R-:W3:Y:S04]  /*0730*/  LDG.E.64 R10, desc[UR6][R16.64] ;  /* 0x00000006100a7981 */ /* 0x002ee8000c1e1b00 */
[----:B------:R-:W4:Y:S02]  /*0740*/  LDG.E.64 R24, desc[UR6][R20.64] ;  /* 0x0000000614187981 */ /* 0x000f24000c1e1b00 */
[----:B------:R-:W-:-:S02]  /*0750*/  DMUL R22, R12, R22 ;  /* 0x000000160c167228 */ /* 0x000fc40000000000 */
[----:B------:R-:W-:-:S08]  /*0760*/  DADD R12, |R6|, |R14| ;  /* 0x00000000060c7229 */ /* 0x000fd0000000060e */
[----:B------:R-:W-:-:S08]  /*0770*/  DADD R12, |R8|, R12 ;  /* 0x00000000080c7229 */ /* 0x000fd0000000020c */
[C---:B------:R-:W-:Y:S02]  /*0780*/  DSETP.GT.AND P0, PT, R12.reuse, RZ, PT ;  /* 0x000000ff0c00722a */ /* 0x040fe40003f04000 */
[----:B------:R-:W-:-:S10]  /*0790*/  DADD R12, R12, +INF ;  /* 0x7ff000000c0c7429 */ /* 0x000fd40000000000 */
[----:B------:R-:W-:Y:S02]  /*07a0*/  FSEL R12, R22, R12, P0 ;  /* 0x0000000c160c7208 */ /* 0x000fe40000000000 */
[----:B------:R-:W-:Y:S02]  /*07b0*/  FSEL R13, R23, R13, P0 ;  /* 0x0000000d170d7208 */ /* 0x000fe40000000000 */
[----:B------:R-:W-:Y:S01]  /*07c0*/  FSEL R12, R12, RZ, P1 ;  /* 0x000000ff0c0c7208 */ /* 0x000fe20000800000 */
[----:B------:R-:W5:Y:S01]  /*07d0*/  LDG.E.64 R22, desc[UR6][R20.64+0x8] ;  /* 0x0000080614167981 */ /* 0x000f62000c1e1b00 */
[----:B------:R-:W-:-:S06]  /*07e0*/  FSEL R13, R13, RZ, P1 ;  /* 0x000000ff0d0d7208 */ /* 0x000fcc0000800000 */
[C---:B0-----:R-:W-:Y:S01]  /*07f0*/  DMUL R18, R12.reuse, UR4 ;  /* 0x000000040c127c28 */ /* 0x041fe20008000000 */
[----:B------:R-:W0:Y:S07]  /*0800*/  LDCU.64 UR4, c[0x0][0x390] ;  /* 0x00007200ff0477ac */ /* 0x000e2e0008000a00 */
[----:B------:R-:W-:-:S08]  /*0810*/  DMUL R18, R12, R18 ;  /* 0x000000120c127228 */ /* 0x000fd00000000000 */
[----:B------:R-:W-:-:S08]  /*0820*/  DMUL R12, R12, R18 ;  /* 0x000000120c0c7228 */ /* 0x000fd00000000000 */
[----:B---3--:R-:W-:-:S08]  /*0830*/  DMUL R10, R12, R10 ;  /* 0x0000000a0c0a7228 */ /* 0x008fd00000000000 */
[----:B----4-:R-:W-:-:S07]  /*0840*/  DFMA R10, R6, R10, R24 ;  /* 0x0000000a060a722b */ /* 0x010fce0000000018 */
[----:B------:R1:W-:Y:S04]  /*0850*/  STG.E.64 desc[UR6][R20.64], R10 ;  /* 0x0000000a14007986 */ /* 0x0003e8000c101b06 */
[----:B------:R-:W3:Y:S02]  /*0860*/  LDG.E.64 R18, desc[UR6][R16.64] ;  /* 0x0000000610127981 */ /* 0x000ee4000c1e1b00 */
[----:B---3--:R-:W-:-:S08]  /*0870*/  DMUL R18, R12, R18 ;  /* 0x000000120c127228 */ /* 0x008fd00000000000 */
[----:B-----5:R-:W-:-:S07]  /*0880*/  DFMA R22, R14, R18, R22 ;  /* 0x000000120e16722b */ /* 0x020fce0000000016 */
[----:B------:R3:W-:Y:S04]  /*0890*/  STG.E.64 desc[UR6][R20.64+0x8], R22 ;  /* 0x0000081614007986 */ /* 0x0007e8000c101b06 */
[----:B------:R-:W4:Y:S02]  /*08a0*/  LDG.E.64 R18, desc[UR6][R16.64] ;  /* 0x0000000610127981 */ /* 0x000f24000c1e1b00 */
[----:B----4-:R-:W-:Y:S01]  /*08b0*/  DMUL R24, R12, R18 ;  /* 0x000000120c187228 */ /* 0x010fe20000000000 */
[----:B0-----:R-:W-:-:S07]  /*08c0*/  IADD3 R18, P0, PT, R2, UR4, RZ ;  /* 0x0000000402127c10 */ /* 0x001fce000ff1e0ff */
[----:B--2---:R-:W-:Y:S01]  /*08d0*/  DFMA R24, R8, R24, R26 ;  /* 0x000000180818722b */ /* 0x004fe2000000001a */
[----:B------:R-:W-:Y:S01]  /*08e0*/  IADD3.X R19, PT, PT, R4, UR5, RZ, P0, !PT ;  /* 0x0000000504137c10 */ /* 0x000fe200087fe4ff */
[----:B------:R-:W0:Y:S05]  /*08f0*/  LDCU.64 UR4, c[0x0][0x3a0] ;  /* 0x00007400ff0477ac */ /* 0x000e2a0008000a00 */
[----:B------:R2:W-:Y:S04]  /*0900*/  STG.E.64 desc[UR6][R20.64+0x10], R24 ;  /* 0x0000101814007986 */ /* 0x0005e8000c101b06 */
[----:B-1----:R-:W4:Y:S01]  /*0910*/  LDG.E.64 R10, desc[UR6][R18.64] ;  /* 0x00000006120a7981 */ /* 0x002f22000c1e1b00 */
[----:B0-----:R-:W-:Y:S01]  /*0920*/  IMAD.U32 R17, RZ, RZ, UR5 ;  /* 0x00000005ff117e24 */ /* 0x001fe2000f8e00ff */
[----:B----4-:R-:W-:Y:S01]  /*0930*/  DMUL R26, R12, -R10 ;  /* 0x8000000a0c1a7228 */ /* 0x010fe20000000000 */
[----:B------:R-:W-:-:S05]  /*0940*/  IMAD.U32 R11, RZ, RZ, UR4 ;  /* 0x00000004ff0b7e24 */ /* 0x000fca000f8e00ff */
[----:B---3--:R-:W-:Y:S02]  /*0950*/  IADD3 R22, P0, PT, R2, R11, RZ ;  /* 0x0000000b02167210 */ /* 0x008fe40007f1e0ff */
[----:B------:R-:W-:-:S03]  /*0960*/  DMUL R26, R6, R26 ;  /* 0x0000001a061a7228 */ /* 0x000fc60000000000 */
[----:B------:R-:W-:-:S05]  /*0970*/  IMAD.X R23, R4, 0x1, R17, P0 ;  /* 0x0000000104177824 */ /* 0x000fca00000e0611 */
[----:B------:R1:W-:Y:S04]  /*0980*/  STG.E.64 desc[UR6][R22.64], R26 ;  /* 0x0000001a16007986 */ /* 0x0003e8000c101b06 */
[----:B------:R-:W3:Y:S01]  /*0990*/  LDG.E.64 R6, desc[UR6][R18.64] ;  /* 0x0000000612067981 */ /* 0x000ee2000c1e1b00 */
[----:B--2---:R-:W-:-:S04]  /*09a0*/  LEA R24, P0, R0, R22, 0x3 ;  /* 0x0000001600187211 */ /* 0x004fc800078018ff */
[----:B------:R-:W-:Y:S01]  /*09b0*/  LEA.HI.X R25, R0, R23, R5, 0x3, P0 ;  /* 0x0000001700197211 */ /* 0x000fe200000f1c05 */
[----:B---3--:R-:W-:-:S08]  /*09c0*/  DMUL R6, R12, -R6 ;  /* 0x800000060c067228 */ /* 0x008fd00000000000 */
[----:B------:R-:W-:-:S07]  /*09d0*/  DMUL R6, R14, R6 ;  /* 0x000000060e067228 */ /* 0x000fce0000000000 */
[----:B------:R1:W-:Y:S04]  /*09e0*/  STG.E.64 desc[UR6][R24.64], R6 ;  /* 0x0000000618007986 */ /* 0x0003e8000c101b06 */
[----:B------:R-:W2:Y:S02]  /*09f0*/  LDG.E.64 R14, desc[UR6][R18.64] ;  /* 0x00000006120e7981 */ /* 0x000ea4000c1e1b00 */
[----:B--2---:R-:W-:-:S08]  /*0a00*/  DMUL R14, R12, -R14 ;  /* 0x8000000e0c0e7228 */ /* 0x004fd00000000000 */
[----:B-1----:R-:W-:-:S11]  /*0a10*/  DMUL R20, R8, R14 ;  /* 0x0000000e08147228 */ /* 0x002fd60000000000 */
.L_x_52:
[----:B------:R-:W-:Y:S05]  /*0a20*/  BSYNC.RECONVERGENT B0 ;  /* 0x0000000000007941 */ /* 0x000fea0003800200 */
.L_x_50:
[----:B0-----:R-:W0:Y:S01]  /*0a30*/  LDC.64 R6, c[0x0][0x388] ;  /* 0x0000e200ff067b82 */ /* 0x001e220000000a00 */
[----:B------:R-:W-:-:S05]  /*0a40*/  IMAD.SHL.U32 R2, R0, 0x2, RZ ;  /* 0x0000000200027824 */ /* 0x000fca00078e00ff */
[----:B------:R-:W-:-:S04]  /*0a50*/  IADD3 R4, P0, PT, R3, R2, RZ ;  /* 0x0000000203047210 */ /* 0x000fc80007f1e0ff */
[----:B------:R-:W-:Y:S02]  /*0a60*/  LEA.HI.X.SX32 R2, R2, RZ, 0x1, P0 ;  /* 0x000000ff02027211 */ /* 0x000fe400000f0eff */
[----:B------:R-:W-:-:S04]  /*0a70*/  LEA R14, P0, R4, R11, 0x3 ;  /* 0x0000000b040e7211 */ /* 0x000fc800078018ff */
[----:B------:R-:W-:-:S05]  /*0a80*/  LEA.HI.X R15, R4, R17, R2, 0x3, P0 ;  /* 0x00000011040f7211 */ /* 0x000fca00000f1c02 */
[----:B------:R1:W-:Y:S04]  /*0a90*/  STG.E.64 desc[UR6][R14.64], R20 ;  /* 0x000000140e007986 */ /* 0x0003e8000c101b06 */
[----:B0-----:R-:W2:Y:S01]  /*0aa0*/  LDG.E.64 R2, desc[UR6][R6.64] ;  /* 0x0000000606027981 */ /* 0x001ea2000c1e1b00 */
[----:B------:R-:W2:Y:S01]  /*0ab0*/  LDC.64 R8, c[0x0][0x3a0] ;  /* 0x0000e800ff087b82 */ /* 0x000ea20000000a00 */
[C---:B------:R-:W-:Y:S01]  /*0ac0*/  IMAD.SHL.U32 R16, R0.reuse, 0x8, RZ ;  /* 0x0000000800107824 */ /* 0x040fe200078e00ff */
[----:B------:R-:W-:-:S04]  /*0ad0*/  SHF.L.U64.HI R0, R0, 0x3, R5 ;  /* 0x0000000300007819 */ /* 0x000fc80000010205 */
[----:B------:R-:W-:Y:S01]  /*0ae0*/  IADD3 R10, P0, PT, R16, R11, RZ ;  /* 0x0000000b100a7210 */ /* 0x000fe20007f1e0ff */
[----:B--2---:R-:W-:Y:S04]  /*0af0*/  STG.E.64 desc[UR6][R8.64], R2 ;  /* 0x0000000208007986 */ /* 0x004fe8000c101b06 */
[----:B------:R-:W2:Y:S01]  /*0b00*/  LDG.E.64 R12, desc[UR6][R6.64+0x8] ;  /* 0x00000806060c7981 */ /* 0x000ea2000c1e1b00 */
[----:B------:R-:W-:Y:S01]  /*0b10*/  IMAD.X R11, R0, 0x1, R17, P0 ;  /* 0x00000001000b7824 */ /* 0x000fe200000e0611 */
[----:B-1----:R-:W-:-:S04]  /*0b20*/  IADD3 R14, P0, PT, R10, R16, RZ ;  /* 0x000000100a0e7210 */ /* 0x002fc80007f1e0ff */
[----:B--2---:R-:W-:Y:S04]  /*0b30*/  STG.E.64 desc[UR6][R10.64], R12 ;  /* 0x0000000c0a007986 */ /* 0x004fe8000c101b06 */
[----:B------:R-:W2:Y:S01]  /*0b40*/  LDG.E.64 R4, desc[UR6][R6.64+0x10] ;  /* 0x0000100606047981 */ /* 0x000ea2000c1e1b00 */
[----:B------:R-:W-:-:S05]  /*0b50*/  IMAD.X R15, R11, 0x1, R0, P0 ;  /* 0x000000010b0f7824 */ /* 0x000fca00000e0600 */
[----:B--2---:R-:W-:Y:S01]  /*0b60*/  STG.E.64 desc[UR6][R14.64], R4 ;  /* 0x000000040e007986 */ /* 0x004fe2000c101b06 */
[----:B------:R-:W-:Y:S05]  /*0b70*/  EXIT ;  /* 0x000000000000794d */ /* 0x000fea0003800000 */
.L_x_53:
        /* <DEDUP_REMOVED lines=16> */
.L_x_68:


//--------------------- .text._Z9A1_kernelPdS_d   --------------------------
	.section	.text._Z9A1_kernelPdS_d,"ax",@progbits
	.align	128
        .global         _Z9A1_kernelPdS_d
        .type           _Z9A1_kernelPdS_d,@function
        .size           _Z9A1_kernelPdS_d,(.L_x_69 - _Z9A1_kernelPdS_d)
        .other          _Z9A1_kernelPdS_d,@"STO_CUDA_ENTRY STV_DEFAULT"
_Z9A1_kernelPdS_d:
.text._Z9A1_kernelPdS_d:
[----:B------:R-:W-:Y:S01]  /*0000*/  LDC R1, c[0x0][0x37c] ;  /* 0x0000df00ff017b82 */ /* 0x000fe20000000800 */
[----:B------:R-:W0:Y:S07]  /*0010*/  S2R R0, SR_TID.X ;  /* 0x0000000000007919 */ /* 0x000e2e0000002100 */
[----:B------:R-:W0:Y:S01]  /*0020*/  S2UR UR6, SR_CTAID.X ;  /* 0x00000000000679c3 */ /* 0x000e220000002500 */
[----:B------:R-:W1:Y:S07]  /*0030*/  LDCU.64 UR4, c[0x0][0x358] ;  /* 0x00006b00ff0477ac */ /* 0x000e6e0008000a00 */
[----:B------:R-:W0:Y:S08]  /*0040*/  LDC R7, c[0x0][0x360] ;  /* 0x0000d800ff077b82 */ /* 0x000e300000000800 */
[----:B------:R-:W2:Y:S08]  /*0050*/  LDC.64 R2, c[0x0][0x388] ;  /* 0x0000e200ff027b82 */ /* 0x000eb00000000a00 */
[----:B------:R-:W3:Y:S01]  /*0060*/  LDC.64 R4, c[0x0][0x380] ;  /* 0x0000e000ff047b82 */ /* 0x000ee20000000a00 */
[----:B0-----:R-:W-:Y:S01]  /*0070*/  IMAD R7, R7, UR6, R0 ;  /* 0x0000000607077c24 */ /* 0x001fe2000f8e0200 */
[----:B------:R-:W0:Y:S03]  /*0080*/  LDCU.64 UR6, c[0x0][0x390] ;  /* 0x00007200ff0677ac */ /* 0x000e260008000a00 */
[----:B--2---:R-:W-:-:S06]  /*0090*/  IMAD.WIDE.U32 R2, R7, 0x8, R2 ;  /* 0x0000000807027825 */ /* 0x004fcc00078e0002 */
[----:B-1----:R-:W0:Y:S01]  /*00a0*/  LDG.E.64 R2, desc[UR4][R2.64] ;  /* 0x0000000402027981 */ /* 0x002e22000c1e1b00 */
[----:B---3--:R-:W-:-:S05]  /*00b0*/  IMAD.WIDE.U32 R4, R7, 0x8, R4 ;  /* 0x0000000807047825 */ /* 0x008fca00078e0004 */
[----:B------:R-:W0:Y:S02]  /*00c0*/  LDG.E.64 R6, desc[UR4][R4.64] ;  /* 0x0000000404067981 */ /* 0x000e24000c1e1b00 */
[----:B0-----:R-:W-:-:S07]  /*00d0*/  DFMA R6, R2, UR6, R6 ;  /* 0x0000000602067c2b */ /* 0x001fce0008000006 */
[----:B------:R-:W-:Y:S01]  /*00e0*/  STG.E.64 desc[UR4][R4.64], R6 ;  /* 0x0000000604007986 */ /* 0x000fe2000c101b04 */
[----:B------:R-:W-:Y:S05]  /*00f0*/  EXIT ;  /* 0x000000000000794d */ /* 0x000fea0003800000 */
.L_x_54:
        /* <DEDUP_REMOVED lines=16> */
.L_x_69:


//--------------------- .nv.shared.reserved.0     --------------------------
	.section	.nv.shared.reserved.0,"aw",@nobits
	.weak		__nv_reservedSMEM_offset_0_alias
	.size		__nv_reservedSMEM_offset_0_alias, 0, 64
	.other		__nv_reservedSMEM_offset_0_alias,@"STO_CUDA_RESERVED_SHARED STV_DEFAULT"
__nv_reservedSMEM_offset_0_alias:
	.zero		0
	.zero		64


//--------------------- .nv.global                --------------------------
	.section	.nv.global,"aw",@nobits
.nv.global:
	.type		_ZN34_INTERNAL_38eb9145_4_k_cu_e715ed1a6thrust24THRUST_300001_SM_1000_NS12placeholders2_8E,@object
	.size		_ZN34_INTERNAL_38eb9145_4_k_cu_e715ed1a6thrust24THRUST_300001_SM_1000_NS12placeholders2_8E,(_ZN34_INTERNAL_38eb9145_4_k_cu_e715ed1a4cuda3std3__436_GLOBAL__N__38eb9145_4_k_cu_e715ed1a6ignoreE - _ZN34_INTERNAL_38eb9145_4_k_cu_e715ed1a6thrust24THRUST_300001_SM_1000_NS12placeholders2_8E)
_ZN34_INTERNAL_38eb9145_4_k_cu_e715ed1a6thrust24THRUST_300001_SM_1000_NS12placeholders2_8E:
	.zero		1
	.type		_ZN34_INTERNAL_38eb9145_4_k_cu_e715ed1a4cuda3std3__436_GLOBAL__N__38eb9145_4_k_cu_e715ed1a6ignoreE,@object
	.size		_ZN34_INTERNAL_38eb9145_4_k_cu_e715ed1a4cuda3std3__436_GLOBAL__N__38eb9145_4_k_cu_e715ed1a6ignoreE,(_ZN34_INTERNAL_38eb9145_4_k_cu_e715ed1a4cuda3std6ranges3__45__cpo4dataE - _ZN34_INTERNAL_38eb9145_4_k_cu_e715ed1a4cuda3std3__436_GLOBAL__N__38eb9145_4_k_cu_e715ed1a6ignoreE)
_ZN34_INTERNAL_38eb9145_4_k_cu_e715ed1a4cuda3std3__436_GLOBAL__N__38eb9145_4_k_cu_e715ed1a6ignoreE:
	.zero		1
	.type		_ZN34_INTERNAL_38eb9145_4_k_cu_e715ed1a4cuda3std6ranges3__45__cpo4dataE,@object
	.size		_ZN34_INTERNAL_38eb9145_4_k_cu_e715ed1a4cuda3std6ranges3__45__cpo4dataE,(_ZN34_INTERNAL_38eb9145_4_k_cu_e715ed1a6thrust24THRUST_300001_SM_1000_NS6system3cpp3parE - _ZN34_INTERNAL_38eb9145_4_k_cu_e715ed1a4cuda3std6ranges3__45__cpo4dataE)
_ZN34_INTERNAL_38eb9145_4_k_cu_e715ed1a4cuda3std6ranges3__45__cpo4dataE:
	.zero		1
	.type		_ZN34_INTERNAL_38eb9145_4_k_cu_e715ed1a6thrust24THRUST_300001_SM_1000_NS6system3cpp3parE,@object
	.size		_ZN34_INTERNAL_38eb9145_4_k_cu_e715ed1a6thrust24THRUST_300001_SM_1000_NS6system3cpp3parE,(_ZN34_INTERNAL_38eb9145_4_k_cu_e715ed1a4cuda3std3__45__cpo5beginE - _ZN34_INTERNAL_38eb9145_4_k_cu_e715ed1a6thrust24THRUST_300001_SM_1000_NS6system3cpp3parE)
_ZN34_INTERNAL_38eb9145_4_k_cu_e715ed1a6thrust24THRUST_300001_SM_1000_NS6system3cpp3parE:
	.zero		1
	.type		_ZN34_INTERNAL_38eb9145_4_k_cu_e715ed1a4cuda3std3__45__cpo5beginE,@object
	.size		_ZN34_INTERNAL_38eb9145_4_k_cu_e715ed1a4cuda3std3__45__cpo5beginE,(_ZN34_INTERNAL_38eb9145_4_k_cu_e715ed1a4cuda3std6ranges3__45__cpo5beginE - _ZN34_INTERNAL_38eb9145_4_k_cu_e715ed1a4cuda3std3__45__cpo5beginE)
_ZN34_INTERNAL_38eb9145_4_k_cu_e715ed1a4cuda3std3__45__cpo5beginE:
	.zero		1
	.type		_ZN34_INTERNAL_38eb9145_4_k_cu_e715ed1a4cuda3std6ranges3__45__cpo5beginE,@object
	.size		_ZN34_INTERNAL_38eb9145_4_k_cu_e715ed1a4cuda3std6ranges3__45__cpo5beginE,(_ZN34_INTERNAL_38eb9145_4_k_cu_e715ed1a6thrust24THRUST_300001_SM_1000_NS6deviceE - _ZN34_INTERNAL_38eb9145_4_k_cu_e715ed1a4cuda3std6ranges3__45__cpo5beginE)
_ZN34_INTERNAL_38eb9145_4_k_cu_e715ed1a4cuda3std6ranges3__45__cpo5beginE:
	.zero		1
	.type		_ZN34_INTERNAL_38eb9145_4_k_cu_e715ed1a6thrust24THRUST_300001_SM_1000_NS6deviceE,@object
	.size		_ZN34_INTERNAL_38eb9145_4_k_cu_e715ed1a6thrust24THRUST_300001_SM_1000_NS6deviceE,(_ZN34_INTERNAL_38eb9145_4_k_cu_e715ed1a4cuda3std3__47nulloptE - _ZN34_INTERNAL_38eb9145_4_k_cu_e715ed1a6thrust24THRUST_300001_SM_1000_NS6deviceE)
_ZN34_INTERNAL_38eb9145_4_k_cu_e715ed1a6thrust24THRUST_300001_SM_1000_NS6deviceE:
	.zero		1
	.type		_ZN34_INTERNAL_38eb9145_4_k_cu_e715ed1a4cuda3std3__47nulloptE,@object
	.size		_ZN34_INTERNAL_38eb9145_4_k_cu_e715ed1a4cuda3std3__47nulloptE,(_ZN34_INTERNAL_38eb9145_4_k_cu_e715ed1a4cuda3std6ranges3__45__cpo8distanceE - _ZN34_INTERNAL_38eb9145_4_k_cu_e715ed1a4cuda3std3__47nulloptE)
_ZN34_INTERNAL_38eb9145_4_k_cu_e715ed1a4cuda3std3__47nulloptE:
	.zero		1
	.type		_ZN34_INTERNAL_38eb9145_4_k_cu_e715ed1a4cuda3std6ranges3__45__cpo8distanceE,@object
	.size		_ZN34_INTERNAL_38eb9145_4_k_cu_e715ed1a4cuda3std6ranges3__45__cpo8distanceE,(_ZN34_INTERNAL_38eb9145_4_k_cu_e715ed1a6thrust24THRUST_300001_SM_1000_NS12placeholders2_4E - _ZN34_INTERNAL_38eb9145_4_k_cu_e715ed1a4cuda3std6ranges3__45__cpo8distanceE)
_ZN34_INTERNAL_38eb9145_4_k_cu_e715ed1a4cuda3std6ranges3__45__cpo8distanceE:
	.zero		1
	.type		_ZN34_INTERNAL_38eb9145_4_k_cu_e715ed1a6thrust24THRUST_300001_SM_1000_NS12placeholders2_4E,@object
	.size		_ZN34_INTERNAL_38eb9145_4_k_cu_e715ed1a6thrust24THRUST_300001_SM_1000_NS12placeholders2_4E,(_ZN34_INTERNAL_38eb9145_4_k_cu_e715ed1a4cuda3std3__45__cpo6rbeginE - _ZN34_INTERNAL_38eb9145_4_k_cu_e715ed1a6thrust24THRUST_300001_SM_1000_NS12placeholders2_4E)
_ZN34_INTERNAL_38eb9145_4_k_cu_e715ed1a6thrust24THRUST_300001_SM_1000_NS12placeholders2_4E:
	.zero		1
	.type		_ZN34_INTERNAL_38eb9145_4_k_cu_e715ed1a4cuda3std3__45__cpo6rbeginE,@object
	.size		_ZN34_INTERNAL_38eb9145_4_k_cu_e715ed1a4cuda3std3__45__cpo6rbeginE,(_ZN34_INTERNAL_38eb9145_4_k_cu_e715ed1a4cuda3std6ranges3__45__cpo7advanceE - _ZN34_INTERNAL_38eb9145_4_k_cu_e715ed1a4cuda3std3__45__cpo6rbeginE)
_ZN34_INTERNAL_38eb9145_4_k_cu_e715ed1a4cuda3std3__45__cpo6rbeginE:
	.zero		1
	.type		_ZN34_INTERNAL_38eb9145_4_k_cu_e715ed1a4cuda3std6ranges3__45__cpo7advanceE,@object
	.size		_ZN34_INTERNAL_38eb9145_4_k_cu_e715ed1a4cuda3std6ranges3__45__cpo7advanceE,(_ZN34_INTERNAL_38eb9145_4_k_cu_e715ed1a6thrust24THRUST_300001_SM_1000_NS12placeholders3_10E - _ZN34_INTERNAL_38eb9145_4_k_cu_e715ed1a4cuda3std6ranges3__45__cpo7advanceE)
_ZN34_INTERNAL_38eb9145_4_k_cu_e715ed1a4cuda3std6ranges3__45__cpo7advanceE:
	.zero		1
	.type		_ZN34_INTERNAL_38eb9145_4_k_cu_e715ed1a6thrust24THRUST_300001_SM_1000_NS12placeholders3_10E,@object
	.size		_ZN34_INTERNAL_38eb9145_4_k_cu_e715ed1a6thrust24THRUST_300001_SM_1000_NS12placeholders3_10E,(_ZN34_INTERNAL_38eb9145_4_k_cu_e715ed1a4cuda3std3__48in_placeE - _ZN34_INTERNAL_38eb9145_4_k_cu_e715ed1a6thrust24THRUST_300001_SM_1000_NS12placeholders3_10E)
_ZN34_INTERNAL_38eb9145_4_k_cu_e715ed1a6thrust24THRUST_300001_SM_1000_NS12placeholders3_10E:
	.zero		1
	.type		_ZN34_INTERNAL_38eb9145_4_k_cu_e715ed1a4cuda3std3__48in_placeE,@object
	.size		_ZN34_INTERNAL_38eb9145_4_k_cu_e715ed1a4cuda3std3__48in_placeE,(_ZN34_INTERNAL_38eb9145_4_k_cu_e715ed1a4cuda3std6ranges3__45__cpo4sizeE - _ZN34_INTERNAL_38eb9145_4_k_cu_e715ed1a4cuda3std3__48in_placeE)
_ZN34_INTERNAL_38eb9145_4_k_cu_e715ed1a4cuda3std3__48in_placeE:
	.zero		1
	.type		_ZN34_INTERNAL_38eb9145_4_k_cu_e715ed1a4cuda3std6ranges3__45__cpo4sizeE,@object
	.size		_ZN34_INTERNAL_38eb9145_4_k_cu_e715ed1a4cuda3std6ranges3__45__cpo4sizeE,(_ZN34_INTERNAL_38eb9145_4_k_cu_e715ed1a6thrust24THRUST_300001_SM_1000_NS12placeholders2_2E - _ZN34_INTERNAL_38eb9145_4_k_cu_e715ed1a4cuda3std6ranges3__45__cpo4sizeE)
_ZN34_INTERNAL_38eb9145_4_k_cu_e715ed1a4cuda3std6ranges3__45__cpo4sizeE:
	.zero		1
	.type		_ZN34_INTERNAL_38eb9145_4_k_cu_e715ed1a6thrust24THRUST_300001_SM_1000_NS12placeholders2_2E,@object
	.size		_ZN34_INTERNAL_38eb9145_4_k_cu_e715ed1a6thrust24THRUST_300001_SM_1000_NS12placeholders2_2E,(_ZN34_INTERNAL_38eb9145_4_k_cu_e715ed1a4cuda3std3__45__cpo6cbeginE - _ZN34_INTERNAL_38eb9145_4_k_cu_e715ed1a6thrust24THRUST_300001_SM_1000_NS12placeholders2_2E)
_ZN34_INTERNAL_38eb9145_4_k_cu_e715ed1a6thrust24THRUST_300001_SM_1000_NS12placeholders2_2E:
	.zero		1
	.type		_ZN34_INTERNAL_38eb9145_4_k_cu_e715ed1a4cuda3std3__45__cpo6cbeginE,@object
	.size		_ZN34_INTERNAL_38eb9145_4_k_cu_e715ed1a4cuda3std3__45__cpo6cbeginE,(_ZN34_INTERNAL_38eb9145_4_k_cu_e715ed1a4cuda3std6ranges3__45__cpo6cbeginE - _ZN34_INTERNAL_38eb9145_4_k_cu_e715ed1a4cuda3std3__45__cpo6cbeginE)
_ZN34_INTERNAL_38eb9145_4_k_cu_e715ed1a4cuda3std3__45__cpo6cbeginE:
	.zero		1
	.type		_ZN34_INTERNAL_38eb9145_4_k_cu_e715ed1a4cuda3std6ranges3__45__cpo6cbeginE,@object
	.size		_ZN34_INTERNAL_38eb9145_4_k_cu_e715ed1a4cuda3std6ranges3__45__cpo6cbeginE,(_ZN34_INTERNAL_38eb9145_4_k_cu_e715ed1a6thrust24THRUST_300001_SM_1000_NS12placeholders2_6E - _ZN34_INTERNAL_38eb9145_4_k_cu_e715ed1a4cuda3std6ranges3__45__cpo6cbeginE)
_ZN34_INTERNAL_38eb9145_4_k_cu_e715ed1a4cuda3std6ranges3__45__cpo6cbeginE:
	.zero		1
	.type		_ZN34_INTERNAL_38eb9145_4_k_cu_e715ed1a6thrust24THRUST_300001_SM_1000_NS12placeholders2_6E,@object
	.size		_ZN34_INTERNAL_38eb9145_4_k_cu_e715ed1a6thrust24THRUST_300001_SM_1000_NS12placeholders2_6E,(_ZN34_INTERNAL_38eb9145_4_k_cu_e715ed1a4cuda3std3__45__cpo7crbeginE - _ZN34_INTERNAL_38eb9145_4_k_cu_e715ed1a6thrust24THRUST_300001_SM_1000_NS12placeholders2_6E)
_ZN34_INTERNAL_38eb9145_4_k_cu_e715ed1a6thrust24THRUST_300001_SM_1000_NS12placeholders2_6E:
	.zero		1
	.type		_ZN34_INTERNAL_38eb9145_4_k_cu_e715ed1a4cuda3std3__45__cpo7crbeginE,@object
	.size		_ZN34_INTERNAL_38eb9145_4_k_cu_e715ed1a4cuda3std3__45__cpo7crbeginE,(_ZN34_INTERNAL_38eb9145_4_k_cu_e715ed1a4cuda3std6ranges3__45__cpo4nextE - _ZN34_INTERNAL_38eb9145_4_k_cu_e715ed1a4cuda3std3__45__cpo7crbeginE)
_ZN34_INTERNAL_38eb9145_4_k_cu_e715ed1a4cuda3std3__45__cpo7crbeginE:
	.zero		1
	.type		_ZN34_INTERNAL_38eb9145_4_k_cu_e715ed1a4cuda3std6ranges3__45__cpo4nextE,@object
	.size		_ZN34_INTERNAL_38eb9145_4_k_cu_e715ed1a4cuda3std6ranges3__45__cpo4nextE,(_ZN34_INTERNAL_38eb9145_4_k_cu_e715ed1a4cuda3std6ranges3__45__cpo4swapE - _ZN34_INTERNAL_38eb9145_4_k_cu_e715ed1a4cuda3std6ranges3__45__cpo4nextE)
_ZN34_INTERNAL_38eb9145_4_k_cu_e715ed1a4cuda3std6ranges3__45__cpo4nextE:
	.zero		1
	.type		_ZN34_INTERNAL_38eb9145_4_k_cu_e715ed1a4cuda3std6ranges3__45__cpo4swapE,@object
	.size		_ZN34_INTERNAL_38eb9145_4_k_cu_e715ed1a4cuda3std6ranges3__45__cpo4swapE,(_ZN34_INTERNAL_38eb9145_4_k_cu_e715ed1a6thrust24THRUST_300001_SM_1000_NS8cuda_cub10par_nosyncE - _ZN34_INTERNAL_38eb9145_4_k_cu_e715ed1a4cuda3std6ranges3__45__cpo4swapE)
_ZN34_INTERNAL_38eb9145_4_k_cu_e715ed1a4cuda3std6ranges3__45__cpo4swapE:
	.zero		1
	.type		_ZN34_INTERNAL_38eb9145_4_k_cu_e715ed1a6thrust24THRUST_300001_SM_1000_NS8cuda_cub10par_nosyncE,@object
	.size		_ZN34_INTERNAL_38eb9145_4_k_cu_e715ed1a6thrust24THRUST_300001_SM_1000_NS8cuda_cub10par_nosyncE,(_ZN34_INTERNAL_38eb9145_4_k_cu_e715ed1a6thrust24THRUST_300001_SM_1000_NS3seqE - _ZN34_INTERNAL_38eb9145_4_k_cu_e715ed1a6thrust24THRUST_300001_SM_1000_NS8cuda_cub10par_nosyncE)
_ZN34_INTERNAL_38eb9145_4_k_cu_e715ed1a6thrust24THRUST_300001_SM_1000_NS8cuda_cub10par_nosyncE:
	.zero		1
	.type		_ZN34_INTERNAL_38eb9145_4_k_cu_e715ed1a6thrust24THRUST_300001_SM_1000_NS3seqE,@object
	.size		_ZN34_INTERNAL_38eb9145_4_k_cu_e715ed1a6thrust24THRUST_300001_SM_1000_NS3seqE,(_ZN34_INTERNAL_38eb9145_4_k_cu_e715ed1a4cuda3std3__420unreachable_sentinelE - _ZN34_INTERNAL_38eb9145_4_k_cu_e715ed1a6thrust24THRUST_300001_SM_1000_NS3seqE)
_ZN34_INTERNAL_38eb9145_4_k_cu_e715ed1a6thrust24THRUST_300001_SM_1000_NS3seqE:
	.zero		1
	.type		_ZN34_INTERNAL_38eb9145_4_k_cu_e715ed1a4cuda3std3__420unreachable_sentinelE,@object
	.size		_ZN34_INTERNAL_38eb9145_4_k_cu_e715ed1a4cuda3std3__420unreachable_sentinelE,(_ZN34_INTERNAL_38eb9145_4_k_cu_e715ed1a4cuda3std6ranges3__45__cpo5ssizeE - _ZN34_INTERNAL_38eb9145_4_k_cu_e715ed1a4cuda3std3__420unreachable_sentinelE)
_ZN34_INTERNAL_38eb9145_4_k_cu_e715ed1a4cuda3std3__420unreachable_sentinelE:
	.zero		1
	.type		_ZN34_INTERNAL_38eb9145_4_k_cu_e715ed1a4cuda3std6ranges3__45__cpo5ssizeE,@object
	.size		_ZN34_INTERNAL_38eb9145_4_k_cu_e715ed1a4cuda3std6ranges3__45__cpo5ssizeE,(_ZN34_INTERNAL_38eb9145_4_k_cu_e715ed1a6thrust24THRUST_300001_SM_1000_NS12placeholders2_3E - _ZN34_INTERNAL_38eb9145_4_k_cu_e715ed1a4cuda3std6ranges3__45__cpo5ssizeE)
_ZN34_INTERNAL_38eb9145_4_k_cu_e715ed1a4cuda3std6ranges3__45__cpo5ssizeE:
	.zero		1
	.type		_ZN34_INTERNAL_38eb9145_4_k_cu_e715ed1a6thrust24THRUST_300001_SM_1000_NS12placeholders2_3E,@object
	.size		_ZN34_INTERNAL_38eb9145_4_k_cu_e715ed1a6thrust24THRUST_300001_SM_1000_NS12placeholders2_3E,(_ZN34_INTERNAL_38eb9145_4_k_cu_e715ed1a4cuda3std3__45__cpo4cendE - _ZN34_INTERNAL_38eb9145_4_k_cu_e715ed1a6thrust24THRUST_300001_SM_1000_NS12placeholders2_3E)
_ZN34_INTERNAL_38eb9145_4_k_cu_e715ed1a6thrust24THRUST_300001_SM_1000_NS12placeholders2_3E:
	.zero		1
	.type		_ZN34_INTERNAL_38eb9145_4_k_cu_e715ed1a4cuda3std3__45__cpo4cendE,@object
	.size		_ZN34_INTERNAL_38eb9145_4_k_cu_e715ed1a4cuda3std3__45__cpo4cendE,(_ZN34_INTERNAL_38eb9145_4_k_cu_e715ed1a4cuda3std6ranges3__45__cpo4cendE - _ZN34_INTERNAL_38eb9145_4_k_cu_e715ed1a4cuda3std3__45__cpo4cendE)
_ZN34_INTERNAL_38eb9145_4_k_cu_e715ed1a4cuda3std3__45__cpo4cendE:
	.zero		1
	.type		_ZN34_INTERNAL_38eb9145_4_k_cu_e715ed1a4cuda3std6ranges3__45__cpo4cendE,@object
	.size		_ZN34_INTERNAL_38eb9145_4_k_cu_e715ed1a4cuda3std6ranges3__45__cpo4cendE,(_ZN34_INTERNAL_38eb9145_4_k_cu_e715ed1a6thrust24THRUST_300001_SM_1000_NS12placeholders2_7E - _ZN34_INTERNAL_38eb9145_4_k_cu_e715ed1a4cuda3std6ranges3__45__cpo4cendE)
_ZN34_INTERNAL_38eb9145_4_k_cu_e715ed1a4cuda3std6ranges3__45__cpo4cendE:
	.zero		1
	.type		_ZN34_INTERNAL_38eb9145_4_k_cu_e715ed1a6thrust24THRUST_300001_SM_1000_NS12placeholders2_7E,@object
	.size		_ZN34_INTERNAL_38eb9145_4_k_cu_e715ed1a6thrust24THRUST_300001_SM_1000_NS12placeholders2_7E,(_ZN34_INTERNAL_38eb9145_4_k_cu_e715ed1a4cuda3std3__45__cpo5crendE - _ZN34_INTERNAL_38eb9145_4_k_cu_e715ed1a6thrust24THRUST_300001_SM_1000_NS12placeholders2_7E)
_ZN34_INTERNAL_38eb9145_4_k_cu_e715ed1a6thrust24THRUST_300001_SM_1000_NS12placeholders2_7E:
	.zero		1
	.type		_ZN34_INTERNAL_38eb9145_4_k_cu_e715ed1a4cuda3std3__45__cpo5crendE,@object
	.size		_ZN34_INTERNAL_38eb9145_4_k_cu_e715ed1a4cuda3std3__45__cpo5crendE,(_ZN34_INTERNAL_38eb9145_4_k_cu_e715ed1a4cuda3std6ranges3__45__cpo4prevE - _ZN34_INTERNAL_38eb9145_4_k_cu_e715ed1a4cuda3std3__45__cpo5crendE)
_ZN34_INTERNAL_38eb9145_4_k_cu_e715ed1a4cuda3std3__45__cpo5crendE:
	.zero		1
	.type		_ZN34_INTERNAL_38eb9145_4_k_cu_e715ed1a4cuda3std6ranges3__45__cpo4prevE,@object
	.size		_ZN34_INTERNAL_38eb9145_4_k_cu_e715ed1a4cuda3std6ranges3__45__cpo4prevE,(_ZN34_INTERNAL_38eb9145_4_k_cu_e715ed1a4cuda3std6ranges3__45__cpo9iter_moveE - _ZN34_INTERNAL_38eb9145_4_k_cu_e715ed1a4cuda3std6ranges3__45__cpo4prevE)
_ZN34_INTERNAL_38eb9145_4_k_cu_e715ed1a4cuda3std6ranges3__45__cpo4prevE:
	.zero		1
	.type		_ZN34_INTERNAL_38eb9145_4_k_cu_e715ed1a4cuda3std6ranges3__45__cpo9iter_moveE,@object
	.size		_ZN34_INTERNAL_38eb9145_4_k_cu_e715ed1a4cuda3std6ranges3__45__cpo9iter_moveE,(_ZN34_INTERNAL_38eb9145_4_k_cu_e715ed1a6thrust24THRUST_300001_SM_1000_NS6system6detail10sequential3seqE - _ZN34_INTERNAL_38eb9145_4_k_cu_e715ed1a4cuda3std6ranges3__45__cpo9iter_moveE)
_ZN34_INTERNAL_38eb9145_4_k_cu_e715ed1a4cuda3std6ranges3__45__cpo9iter_moveE:
	.zero		1
	.type		_ZN34_INTERNAL_38eb9145_4_k_cu_e715ed1a6thrust24THRUST_300001_SM_1000_NS6system6detail10sequential3seqE,@object
	.size		_ZN34_INTERNAL_38eb9145_4_k_cu_e715ed1a6thrust24THRUST_300001_SM_1000_NS6system6detail10sequential3seqE,(_ZN34_INTERNAL_38eb9145_4_k_cu_e715ed1a6thrust24THRUST_300001_SM_1000_NS12placeholders2_9E - _ZN34_INTERNAL_38eb9145_4_k_cu_e715ed1a6thrust24THRUST_300001_SM_1000_NS6system6detail10sequential3seqE)
_ZN34_INTERNAL_38eb9145_4_k_cu_e715ed1a6thrust24THRUST_300001_SM_1000_NS6system6detail10sequential3seqE:
	.zero		1
	.type		_ZN34_INTERNAL_38eb9145_4_k_cu_e715ed1a6thrust24THRUST_300001_SM_1000_NS12placeholders2_9E,@object
	.size		_ZN34_INTERNAL_38eb9145_4_k_cu_e715ed1a6thrust24THRUST_300001_SM_1000_NS12placeholders2_9E,(_ZN34_INTERNAL_38eb9145_4_k_cu_e715ed1a4cuda3std3__419piecewise_constructE - _ZN34_INTERNAL_38eb9145_4_k_cu_e715ed1a6thrust24THRUST_300001_SM_1000_NS12placeholders2_9E)
_ZN34_INTERNAL_38eb9145_4_k_cu_e715ed1a6thrust24THRUST_300001_SM_1000_NS12placeholders2_9E:
	.zero		1
	.type		_ZN34_INTERNAL_38eb9145_4_k_cu_e715ed1a4cuda3std3__419piecewise_constructE,@object
	.size		_ZN34_INTERNAL_38eb9145_4_k_cu_e715ed1a4cuda3std3__419piecewise_constructE,(_ZN34_INTERNAL_38eb9145_4_k_cu_e715ed1a4cuda3std6ranges3__45__cpo5cdataE - _ZN34_INTERNAL_38eb9145_4_k_cu_e715ed1a4cuda3std3__419piecewise_constructE)
_ZN34_INTERNAL_38eb9145_4_k_cu_e715ed1a4cuda3std3__419piecewise_constructE:
	.zero		1
	.type		_ZN34_INTERNAL_38eb9145_4_k_cu_e715ed1a4cuda3std6ranges3__45__cpo5cdataE,@object
	.size		_ZN34_INTERNAL_38eb9145_4_k_cu_e715ed1a4cuda3std6ranges3__45__cpo5cdataE,(_ZN34_INTERNAL_38eb9145_4_k_cu_e715ed1a6thrust24THRUST_300001_SM_1000_NS12placeholders2_1E - _ZN34_INTERNAL_38eb9145_4_k_cu_e715ed1a4cuda3std6ranges3__45__cpo5cdataE)
_ZN34_INTERNAL_38eb9145_4_k_cu_e715ed1a4cuda3std6ranges3__45__cpo5cdataE:
	.zero		1
	.type		_ZN34_INTERNAL_38eb9145_4_k_cu_e715ed1a6thrust24THRUST_300001_SM_1000_NS12placeholders2_1E,@object
	.size		_ZN34_INTERNAL_38eb9145_4_k_cu_e715ed1a6thrust24THRUST_300001_SM_1000_NS12placeholders2_1E,(_ZN34_INTERNAL_38eb9145_4_k_cu_e715ed1a4cuda3std3__45__cpo3endE - _ZN34_INTERNAL_38eb9145_4_k_cu_e715ed1a6thrust24THRUST_300001_SM_1000_NS12placeholders2_1E)
_ZN34_INTERNAL_38eb9145_4_k_cu_e715ed1a6thrust24THRUST_300001_SM_1000_NS12placeholders2_1E:
	.zero		1
	.type		_ZN34_INTERNAL_38eb9145_4_k_cu_e715ed1a4cuda3std3__45__cpo3endE,@object
	.size		_ZN34_INTERNAL_38eb9145_4_k_cu_e715ed1a4cuda3std3__45__cpo3endE,(_ZN34_INTERNAL_38eb9145_4_k_cu_e715ed1a4cuda3std6ranges3__45__cpo3endE - _ZN34_INTERNAL_38eb9145_4_k_cu_e715ed1a4cuda3std3__45__cpo3endE)
_ZN34_INTERNAL_38eb9145_4_k_cu_e715ed1a4cuda3std3__45__cpo3endE:
	.zero		1
	.type		_ZN34_INTERNAL_38eb9145_4_k_cu_e715ed1a4cuda3std6ranges3__45__cpo3endE,@object
	.size		_ZN34_INTERNAL_38eb9145_4_k_cu_e715ed1a4cuda3std6ranges3__45__cpo3endE,(_ZN34_INTERNAL_38eb9145_4_k_cu_e715ed1a6thrust24THRUST_300001_SM_1000_NS12placeholders2_5E - _ZN34_INTERNAL_38eb9145_4_k_cu_e715ed1a4cuda3std6ranges3__45__cpo3endE)
_ZN34_INTERNAL_38eb9145_4_k_cu_e715ed1a4cuda3std6ranges3__45__cpo3endE:
	.zero		1
	.type		_ZN34_INTERNAL_38eb9145_4_k_cu_e715ed1a6thrust24THRUST_300001_SM_1000_NS12placeholders2_5E,@object
	.size		_ZN34_INTERNAL_38eb9145_4_k_cu_e715ed1a6thrust24THRUST_300001_SM_1000_NS12placeholders2_5E,(_ZN34_INTERNAL_38eb9145_4_k_cu_e715ed1a4cuda3std3__45__cpo4rendE - _ZN34_INTERNAL_38eb9145_4_k_cu_e715ed1a6thrust24THRUST_300001_SM_1000_NS12placeholders2_5E)
_ZN34_INTERNAL_38eb9145_4_k_cu_e715ed1a6thrust24THRUST_300001_SM_1000_NS12placeholders2_5E:
	.zero		1
	.type		_ZN34_INTERNAL_38eb9145_4_k_cu_e715ed1a4cuda3std3__45__cpo4rendE,@object
	.size		_ZN34_INTERNAL_38eb9145_4_k_cu_e715ed1a4cuda3std3__45__cpo4rendE,(_ZN34_INTERNAL_38eb9145_4_k_cu_e715ed1a4cuda3std6ranges3__45__cpo9iter_swapE - _ZN34_INTERNAL_38eb9145_4_k_cu_e715ed1a4cuda3std3__45__cpo4rendE)
_ZN34_INTERNAL_38eb9145_4_k_cu_e715ed1a4cuda3std3__45__cpo4rendE:
	.zero		1
	.type		_ZN34_INTERNAL_38eb9145_4_k_cu_e715ed1a4cuda3std6ranges3__45__cpo9iter_swapE,@object
	.size		_ZN34_INTERNAL_38eb9145_4_k_cu_e715ed1a4cuda3std6ranges3__45__cpo9iter_swapE,(_ZN34_INTERNAL_38eb9145_4_k_cu_e715ed1a4cuda3std3__48unexpectE - _ZN34_INTERNAL_38eb9145_4_k_cu_e715ed1a4cuda3std6ranges3__45__cpo9iter_swapE)
_ZN34_INTERNAL_38eb9145_4_k_cu_e715ed1a4cuda3std6ranges3__45__cpo9iter_swapE:
	.zero		1
	.type		_ZN34_INTERNAL_38eb9145_4_k_cu_e715ed1a4cuda3std3__48unexpectE,@object
	.size		_ZN34_INTERNAL_38eb9145_4_k_cu_e715ed1a4cuda3std3__48unexpectE,(_ZN34_INTERNAL_38eb9145_4_k_cu_e715ed1a6thrust24THRUST_300001_SM_1000_NS8cuda_cub3parE - _ZN34_INTERNAL_38eb9145_4_k_cu_e715ed1a4cuda3std3__48unexpectE)
_ZN34_INTERNAL_38eb9145_4_k_cu_e715ed1a4cuda3std3__48unexpectE:
	.zero		1
	.type		_ZN34_INTERNAL_38eb9145_4_k_cu_e715ed1a6thrust24THRUST_300001_SM_1000_NS8cuda_cub3parE,@object
	.size		_ZN34_INTERNAL_38eb9145_4_k_cu_e715ed1a6thrust24THRUST_300001_SM_1000_NS8cuda_cub3parE,(.L_29 - _ZN34_INTERNAL_38eb9145_4_k_cu_e715ed1a6thrust24THRUST_300001_SM_1000_NS8cuda_cub3parE)
_ZN34_INTERNAL_38eb9145_4_k_cu_e715ed1a6thrust24THRUST_300001_SM_1000_NS8cuda_cub3parE:
	.zero		1
.L_29:


//--------------------- .nv.constant0._ZN3cub18CUB_300001_SM_10006detail11EmptyKernelIvEEvv --------------------------
	.section	.nv.constant0._ZN3cub18CUB_300001_SM_10006detail11EmptyKernelIvEEvv,"a",@progbits
	.sectionflags	@""
	.align	4
.nv.constant0._ZN3cub18CUB_300001_SM_10006detail11EmptyKernelIvEEvv:
	.zero		896


//--------------------- .nv.constant0._Z16calcEccentricityPdS_S_S_i --------------------------
	.section	.nv.constant0._Z16calcEccentricityPdS_S_S_i,"a",@progbits
	.sectionflags	@""
	.align	4
.nv.constant0._Z16calcEccentricityPdS_S_S_i:
	.zero		932


//--------------------- .nv.constant0._Z8calcDistPdS_ --------------------------
	.section	.nv.constant0._Z8calcDistPdS_,"a",@progbits
	.sectionflags	@""
	.align	4
.nv.constant0._Z8calcDistPdS_:
	.zero		912


//--------------------- .nv.constant0._Z9collisionPdS_S_S_id --------------------------
	.section	.nv.constant0._Z9collisionPdS_S_S_id,"a",@progbits
	.sectionflags	@""
	.align	4
.nv.constant0._Z9collisionPdS_S_S_id:
	.zero		944


//--------------------- .nv.constant0._Z12statusUpdatePdS_S_S_i --------------------------
	.section	.nv.constant0._Z12statusUpdatePdS_S_S_i,"a",@progbits
	.sectionflags	@""
	.align	4
.nv.constant0._Z12statusUpdatePdS_S_S_i:
	.zero		932


//--------------------- .nv.constant0._Z12consMomentumPdS_S_iS_ --------------------------
	.section	.nv.constant0._Z12consMomentumPdS_S_iS_,"a",@progbits
	.sectionflags	@""
	.align	4
.nv.constant0._Z12consMomentumPdS_S_iS_:
	.zero		936


//--------------------- .nv.constant0._Z10mergeEjectPdS_id --------------------------
	.section	.nv.constant0._Z10mergeEjectPdS_id,"a",@progbits
	.sectionflags	@""
	.align	4
.nv.constant0._Z10mergeEjectPdS_id:
	.zero		928


//--------------------- .nv.constant0._Z8B_kernelPdS_S_S_diS_d --------------------------
	.section	.nv.constant0._Z8B_kernelPdS_S_S_diS_d,"a",@progbits
	.sectionflags	@""
	.align	4
.nv.constant0._Z8B_kernelPdS_S_S_diS_d:
	.zero		960


//--------------------- .nv.constant0._Z9A2_kernelPdS_S_dS_S_i --------------------------
	.section	.nv.constant0._Z9A2_kernelPdS_S_dS_S_i,"a",@progbits
	.sectionflags	@""
	.align	4
.nv.constant0._Z9A2_kernelPdS_S_dS_S_i:
	.zero		948


//--------------------- .nv.constant0._Z9A1_kernelPdS_d --------------------------
	.section	.nv.constant0._Z9A1_kernelPdS_d,"a",@progbits
	.sectionflags	@""
	.align	4
.nv.constant0._Z9A1_kernelPdS_d:
	.zero		920


//--------------------- SYMBOLS --------------------------

	.type		.nv.reservedSmem.offset0,@object
	.size		.nv.reservedSmem.offset0,0x4
